	.target	sm_100a

	.elftype	@"ET_EXEC"


//--------------------- .note.nv.tkinfo           --------------------------
	.section	.note.nv.tkinfo,"",@"SHT_NOTE"
	.sectionflags	@"SHF_NOTE_NV_TKINFO"
	.tkinfo
        /*0018*/ 	.word	0x00000002
        /*0030*/ 	.string	""
        /*0030*/ 	.string	"ptxas"
        /*0030*/ 	.string	"Cuda compilation tools, release 13.0, V13.0.88"
        /*0030*/ 	.string	"Build cuda_13.0.r13.0/compiler.36424714_0"
        /*0030*/ 	.string	"-arch sm_100a -m 64 "



//--------------------- .note.nv.cuinfo           --------------------------
	.section	.note.nv.cuinfo,"",@"SHT_NOTE"
	.sectionflags	@"SHF_NOTE_NV_CUINFO"
        /*0018*/ 	.short	0x0002
        /*001a*/ 	.short	0x0064
        /*001c*/ 	.short	0x0082
	.zero		2


//--------------------- .nv.info                  --------------------------
	.section	.nv.info,"",@"SHT_CUDA_INFO"
	.align	4


	//----- nvinfo : EIATTR_REGCOUNT
	.align		4
        /*0000*/ 	.byte	0x04, 0x2f
        /*0002*/ 	.short	(.L_19 - .L_18)
	.align		4
.L_18:
        /*0004*/ 	.word	index@(_ZN7cutlass13device_kernelINS_4gemm6kernel13GemmUniversalIN4cute5tupleIJiiiiEEENS1_10collective13CollectiveMmaINS1_35MainloopSm100TmaUmmaWarpSpecializedILi27ELi2ELi4ENS5_IJNS4_1CILi1EEESB_SB_EEEEENS5_IJNSA_ILi64EEESE_SE_EEENS_12float_e5m2_tENS5_IJlSB_lEEESG_NS5_IJSB_llEEENS4_8TiledMMAINS4_8MMA_AtomIJNS4_10MMA_TraitsINS4_19SM100_MMA_F8F6F4_SSEJSG_SG_fSE_SE_NS4_17integral_constantINS4_4UMMA5MajorELSP_0EEENSN_ISP_LSP_1EEENSN_INSO_7ScaleInELSS_0EEEST_EEEEEENS4_6LayoutISC_NS5_IJNSA_ILi0EEESX_SX_EEEEENS5_IJNS4_10UnderscoreES10_S10_EEEEENS4_13SM90_TMA_LOADENS4_14ComposedLayoutINS4_7SwizzleILi2ELi4ELi3EEENS4_18smem_ptr_flag_bitsILi8EEENSW_INS5_IJNSA_ILi8EEESE_EEENS5_IJSE_SB_EEEEEEEvNS4_8identityES13_NS14_IS16_S18_NSW_INS5_IJSE_S19_EEENS5_IJSB_SE_EEEEEEEvS1E_EENS_8epilogue10collective18CollectiveEpilogueINS1K_23Sm100TmaWarpSpecializedILi1ELi1ELi32ELb0ELb0EEEJSF_NS5_IJNSW_ISE_SB_EES1P_EEESG_SH_SG_SH_NS1K_6fusion15FusionCallbacksIS1O_NS1R_17LinearCombinationISG_fSG_fLNS_15FloatRoundStyleE2EEESF_S1Q_JEEENS4_5SM1004TMEM4LOAD26SM100_TMEM_LOAD_16dp32b32xES13_S1D_NS4_39AutoVectorizingCopyWithAssumedAlignmentILi128EEENS4_14SM90_TMA_STOREES1D_S22_S22_EEEvvEEEEvNT_6ParamsE)
        /*0008*/ 	.word	0x00000078


	//----- nvinfo : EIATTR_FRAME_SIZE
	.align		4
.L_19:
        /*000c*/ 	.byte	0x04, 0x11
        /*000e*/ 	.short	(.L_21 - .L_20)
	.align		4
.L_20:
        /*0010*/ 	.word	index@($__internal_2_$__cuda_sm10x_tcgen05_guardrail_trap_unallocated_columns_being_dealloced)
        /*0014*/ 	.word	0x00000000


	//----- nvinfo : EIATTR_FRAME_SIZE
	.align		4
.L_21:
        /*0018*/ 	.byte	0x04, 0x11
        /*001a*/ 	.short	(.L_23 - .L_22)
	.align		4
.L_22:
        /*001c*/ 	.word	index@($__internal_1_$__cuda_sm10x_tcgen05_guardrail_trap_phase_invalid_during_alloc)
        /*0020*/ 	.word	0x00000000


	//----- nvinfo : EIATTR_FRAME_SIZE
	.align		4
.L_23:
        /*0024*/ 	.byte	0x04, 0x11
        /*0026*/ 	.short	(.L_25 - .L_24)
	.align		4
.L_24:
        /*0028*/ 	.word	index@($__internal_0_$__cuda_sm10x_tcgen05_guardrail_trap_col_being_dealloced_not_returned_by_alloc)
        /*002c*/ 	.word	0x00000000


	//----- nvinfo : EIATTR_FRAME_SIZE
	.align		4
.L_25:
        /*0030*/ 	.byte	0x04, 0x11
        /*0032*/ 	.short	(.L_27 - .L_26)
	.align		4
.L_26:
        /*0034*/ 	.word	index@(_ZN7cutlass13device_kernelINS_4gemm6kernel13GemmUniversalIN4cute5tupleIJiiiiEEENS1_10collective13CollectiveMmaINS1_35MainloopSm100TmaUmmaWarpSpecializedILi27ELi2ELi4ENS5_IJNS4_1CILi1EEESB_SB_EEEEENS5_IJNSA_ILi64EEESE_SE_EEENS_12float_e5m2_tENS5_IJlSB_lEEESG_NS5_IJSB_llEEENS4_8TiledMMAINS4_8MMA_AtomIJNS4_10MMA_TraitsINS4_19SM100_MMA_F8F6F4_SSEJSG_SG_fSE_SE_NS4_17integral_constantINS4_4UMMA5MajorELSP_0EEENSN_ISP_LSP_1EEENSN_INSO_7ScaleInELSS_0EEEST_EEEEEENS4_6LayoutISC_NS5_IJNSA_ILi0EEESX_SX_EEEEENS5_IJNS4_10UnderscoreES10_S10_EEEEENS4_13SM90_TMA_LOADENS4_14ComposedLayoutINS4_7SwizzleILi2ELi4ELi3EEENS4_18smem_ptr_flag_bitsILi8EEENSW_INS5_IJNSA_ILi8EEESE_EEENS5_IJSE_SB_EEEEEEEvNS4_8identityES13_NS14_IS16_S18_NSW_INS5_IJSE_S19_EEENS5_IJSB_SE_EEEEEEEvS1E_EENS_8epilogue10collective18CollectiveEpilogueINS1K_23Sm100TmaWarpSpecializedILi1ELi1ELi32ELb0ELb0EEEJSF_NS5_IJNSW_ISE_SB_EES1P_EEESG_SH_SG_SH_NS1K_6fusion15FusionCallbacksIS1O_NS1R_17LinearCombinationISG_fSG_fLNS_15FloatRoundStyleE2EEESF_S1Q_JEEENS4_5SM1004TMEM4LOAD26SM100_TMEM_LOAD_16dp32b32xES13_S1D_NS4_39AutoVectorizingCopyWithAssumedAlignmentILi128EEENS4_14SM90_TMA_STOREES1D_S22_S22_EEEvvEEEEvNT_6ParamsE)
        /*0038*/ 	.word	0x00000000


	//----- nvinfo : EIATTR_MIN_STACK_SIZE
	.align		4
.L_27:
        /*003c*/ 	.byte	0x04, 0x12
        /*003e*/ 	.short	(.L_29 - .L_28)
	.align		4
.L_28:
        /*0040*/ 	.word	index@(_ZN7cutlass13device_kernelINS_4gemm6kernel13GemmUniversalIN4cute5tupleIJiiiiEEENS1_10collective13CollectiveMmaINS1_35MainloopSm100TmaUmmaWarpSpecializedILi27ELi2ELi4ENS5_IJNS4_1CILi1EEESB_SB_EEEEENS5_IJNSA_ILi64EEESE_SE_EEENS_12float_e5m2_tENS5_IJlSB_lEEESG_NS5_IJSB_llEEENS4_8TiledMMAINS4_8MMA_AtomIJNS4_10MMA_TraitsINS4_19SM100_MMA_F8F6F4_SSEJSG_SG_fSE_SE_NS4_17integral_constantINS4_4UMMA5MajorELSP_0EEENSN_ISP_LSP_1EEENSN_INSO_7ScaleInELSS_0EEEST_EEEEEENS4_6LayoutISC_NS5_IJNSA_ILi0EEESX_SX_EEEEENS5_IJNS4_10UnderscoreES10_S10_EEEEENS4_13SM90_TMA_LOADENS4_14ComposedLayoutINS4_7SwizzleILi2ELi4ELi3EEENS4_18smem_ptr_flag_bitsILi8EEENSW_INS5_IJNSA_ILi8EEESE_EEENS5_IJSE_SB_EEEEEEEvNS4_8identityES13_NS14_IS16_S18_NSW_INS5_IJSE_S19_EEENS5_IJSB_SE_EEEEEEEvS1E_EENS_8epilogue10collective18CollectiveEpilogueINS1K_23Sm100TmaWarpSpecializedILi1ELi1ELi32ELb0ELb0EEEJSF_NS5_IJNSW_ISE_SB_EES1P_EEESG_SH_SG_SH_NS1K_6fusion15FusionCallbacksIS1O_NS1R_17LinearCombinationISG_fSG_fLNS_15FloatRoundStyleE2EEESF_S1Q_JEEENS4_5SM1004TMEM4LOAD26SM100_TMEM_LOAD_16dp32b32xES13_S1D_NS4_39AutoVectorizingCopyWithAssumedAlignmentILi128EEENS4_14SM90_TMA_STOREES1D_S22_S22_EEEvvEEEEvNT_6ParamsE)
        /*0044*/ 	.word	0x00000000
.L_29:


//--------------------- .nv.compat                --------------------------
	.section	.nv.compat,"",@"SHT_CUDA_COMPAT_INFO"
	.align	4
        /*0000*/ 	.byte	0x02, 0x09, 0x01, 0x00, 0x02, 0x02, 0x02, 0x00, 0x02, 0x05, 0x05, 0x00, 0x03, 0x07, 0x01, 0x01
        /*0010*/ 	.byte	0x02, 0x03, 0x01, 0x00, 0x02, 0x06, 0x01, 0x00, 0x04, 0x0b, 0x08, 0x00, 0x09, 0x00, 0x00, 0x00
        /*0020*/ 	.byte	0x00, 0x00, 0x00, 0x00


//--------------------- .nv.info._ZN7cutlass13device_kernelINS_4gemm6kernel13GemmUniversalIN4cute5tupleIJiiiiEEENS1_10collective13CollectiveMmaINS1_35MainloopSm100TmaUmmaWarpSpecializedILi27ELi2ELi4ENS5_IJNS4_1CILi1EEESB_SB_EEEEENS5_IJNSA_ILi64EEESE_SE_EEENS_12float_e5m2_tENS5_IJlSB_lEEESG_NS5_IJSB_llEEENS4_8TiledMMAINS4_8MMA_AtomIJNS4_10MMA_TraitsINS4_19SM100_MMA_F8F6F4_SSEJSG_SG_fSE_SE_NS4_17integral_constantINS4_4UMMA5MajorELSP_0EEENSN_ISP_LSP_1EEENSN_INSO_7ScaleInELSS_0EEEST_EEEEEENS4_6LayoutISC_NS5_IJNSA_ILi0EEESX_SX_EEEEENS5_IJNS4_10UnderscoreES10_S10_EEEEENS4_13SM90_TMA_LOADENS4_14ComposedLayoutINS4_7SwizzleILi2ELi4ELi3EEENS4_18smem_ptr_flag_bitsILi8EEENSW_INS5_IJNSA_ILi8EEESE_EEENS5_IJSE_SB_EEEEEEEvNS4_8identityES13_NS14_IS16_S18_NSW_INS5_IJSE_S19_EEENS5_IJSB_SE_EEEEEEEvS1E_EENS_8epilogue10collective18CollectiveEpilogueINS1K_23Sm100TmaWarpSpecializedILi1ELi1ELi32ELb0ELb0EEEJSF_NS5_IJNSW_ISE_SB_EES1P_EEESG_SH_SG_SH_NS1K_6fusion15FusionCallbacksIS1O_NS1R_17LinearCombinationISG_fSG_fLNS_15FloatRoundStyleE2EEESF_S1Q_JEEENS4_5SM1004TMEM4LOAD26SM100_TMEM_LOAD_16dp32b32xES13_S1D_NS4_39AutoVectorizingCopyWithAssumedAlignmentILi128EEENS4_14SM90_TMA_STOREES1D_S22_S22_EEEvvEEEEvNT_6ParamsE --------------------------
	.section	.nv.info._ZN7cutlass13device_kernelINS_4gemm6kernel13GemmUniversalIN4cute5tupleIJiiiiEEENS1_10collective13CollectiveMmaINS1_35MainloopSm100TmaUmmaWarpSpecializedILi27ELi2ELi4ENS5_IJNS4_1CILi1EEESB_SB_EEEEENS5_IJNSA_ILi64EEESE_SE_EEENS_12float_e5m2_tENS5_IJlSB_lEEESG_NS5_IJSB_llEEENS4_8TiledMMAINS4_8MMA_AtomIJNS4_10MMA_TraitsINS4_19SM100_MMA_F8F6F4_SSEJSG_SG_fSE_SE_NS4_17integral_constantINS4_4UMMA5MajorELSP_0EEENSN_ISP_LSP_1EEENSN_INSO_7ScaleInELSS_0EEEST_EEEEEENS4_6LayoutISC_NS5_IJNSA_ILi0EEESX_SX_EEEEENS5_IJNS4_10UnderscoreES10_S10_EEEEENS4_13SM90_TMA_LOADENS4_14ComposedLayoutINS4_7SwizzleILi2ELi4ELi3EEENS4_18smem_ptr_flag_bitsILi8EEENSW_INS5_IJNSA_ILi8EEESE_EEENS5_IJSE_SB_EEEEEEEvNS4_8identityES13_NS14_IS16_S18_NSW_INS5_IJSE_S19_EEENS5_IJSB_SE_EEEEEEEvS1E_EENS_8epilogue10collective18CollectiveEpilogueINS1K_23Sm100TmaWarpSpecializedILi1ELi1ELi32ELb0ELb0EEEJSF_NS5_IJNSW_ISE_SB_EES1P_EEESG_SH_SG_SH_NS1K_6fusion15FusionCallbacksIS1O_NS1R_17LinearCombinationISG_fSG_fLNS_15FloatRoundStyleE2EEESF_S1Q_JEEENS4_5SM1004TMEM4LOAD26SM100_TMEM_LOAD_16dp32b32xES13_S1D_NS4_39AutoVectorizingCopyWithAssumedAlignmentILi128EEENS4_14SM90_TMA_STOREES1D_S22_S22_EEEvvEEEEvNT_6ParamsE,"",@"SHT_CUDA_INFO"
	.sectionflags	@""
	.align	4


	//----- nvinfo : EIATTR_CUDA_API_VERSION
	.align		4
        /*0000*/ 	.byte	0x04, 0x37
        /*0002*/ 	.short	(.L_31 - .L_30)
.L_30:
        /*0004*/ 	.word	0x00000082


	//----- nvinfo : EIATTR_KPARAM_INFO
	.align		4
.L_31:
        /*0008*/ 	.byte	0x04, 0x17
        /*000a*/ 	.short	(.L_33 - .L_32)
.L_32:
        /*000c*/ 	.word	0x00000000
        /*0010*/ 	.short	0x0000
        /*0012*/ 	.short	0x0000
        /*0014*/ 	.byte	0x00, 0xf0, 0x01, 0x20


	//----- nvinfo : EIATTR_AT_ENTRY_FRAGMENTS
	.align		4
.L_33:
        /*0018*/ 	.byte	0x04, 0x4f
        /*001a*/ 	.short	(.L_35 - .L_34)


	//   ....[0]....
.L_34:
        /*001c*/ 	.word	0x00000006


	//----- nvinfo : EIATTR_RESERVED_SMEM_USED
	.align		4
.L_35:
        /*0020*/ 	.byte	0x01, 0x41
	.zero		2


	//----- nvinfo : EIATTR_SPARSE_MMA_MASK
	.align		4
        /*0024*/ 	.byte	0x03, 0x50
        /*0026*/ 	.short	0x0000


	//----- nvinfo : EIATTR_TCGEN05_1CTA_USED
	.align		4
        /*0028*/ 	.byte	0x01, 0x51
	.zero		2


	//----- nvinfo : EIATTR_MAXREG_COUNT
	.align		4
        /*002c*/ 	.byte	0x03, 0x1b
        /*002e*/ 	.short	0x00ff


	//----- nvinfo : EIATTR_NUM_BARRIERS
	.align		4
        /*0030*/ 	.byte	0x02, 0x4c
        /*0032*/ 	.byte	0x07
	.zero		1


	//----- nvinfo : EIATTR_EXTERNS
	.align		4
        /*0034*/ 	.byte	0x04, 0x0f
        /*0036*/ 	.short	(.L_37 - .L_36)


	//   ....[0]....
	.align		4
.L_36:
        /*0038*/ 	.word	index@(__assertfail)


	//----- nvinfo : EIATTR_MERCURY_ISA_VERSION
	.align		4
.L_37:
        /*003c*/ 	.byte	0x03, 0x5f
        /*003e*/ 	.short	0x0101


	//----- nvinfo : EIATTR_INT_WARP_WIDE_INSTR_OFFSETS
	.align		4
        /*0040*/ 	.byte	0x04, 0x31
        /*0042*/ 	.short	(.L_39 - .L_38)


	//   ....[0]....
.L_38:
        /*0044*/ 	.word	0x00002070


	//   ....[1]....
        /*0048*/ 	.word	0x00004720


	//   ....[2]....
        /*004c*/ 	.word	0x00004740


	//   ....[3]....
        /*0050*/ 	.word	0x00004770


	//   ....[4]....
        /*0054*/ 	.word	0x00005180


	//   ....[5]....
        /*0058*/ 	.word	0x00005270


	//----- nvinfo : EIATTR_COOP_GROUP_MASK_REGIDS
	.align		4
.L_39:
        /*005c*/ 	.byte	0x04, 0x29
        /*005e*/ 	.short	(.L_41 - .L_40)


	//   ....[0]....
.L_40:
        /*0060*/ 	.word	0xffffffff


	//   ....[1]....
        /*0064*/ 	.word	0xffffffff


	//   ....[2]....
        /*0068*/ 	.word	0xffffffff


	//   ....[3]....
        /*006c*/ 	.word	0xffffffff


	//   ....[4]....
        /*0070*/ 	.word	0xffffffff


	//   ....[5]....
        /*0074*/ 	.word	0xffffffff


	//   ....[6]....
        /*0078*/ 	.word	0xffffffff


	//   ....[7]....
        /*007c*/ 	.word	0xffffffff


	//   ....[8]....
        /*0080*/ 	.word	0xffffffff


	//   ....[9]....
        /*0084*/ 	.word	0xffffffff


	//   ....[10]....
        /*0088*/ 	.word	0xffffffff


	//   ....[11]....
        /*008c*/ 	.word	0xffffffff


	//   ....[12]....
        /*0090*/ 	.word	0xffffffff


	//----- nvinfo : EIATTR_COOP_GROUP_INSTR_OFFSETS
	.align		4
.L_41:
        /*0094*/ 	.byte	0x04, 0x28
        /*0096*/ 	.short	(.L_43 - .L_42)


	//   ....[0]....
.L_42:
        /*0098*/ 	.word	0x00000090


	//   ....[1]....
        /*009c*/ 	.word	0x000004d0


	//   ....[2]....
        /*00a0*/ 	.word	0x00000950


	//   ....[3]....
        /*00a4*/ 	.word	0x00000a90


	//   ....[4]....
        /*00a8*/ 	.word	0x00000b90


	//   ....[5]....
        /*00ac*/ 	.word	0x00000d00


	//   ....[6]....
        /*00b0*/ 	.word	0x00000ea0


	//   ....[7]....
        /*00b4*/ 	.word	0x00001f50


	//   ....[8]....
        /*00b8*/ 	.word	0x00003a20


	//   ....[9]....
        /*00bc*/ 	.word	0x00003c30


	//   ....[10]....
        /*00c0*/ 	.word	0x00003c60


	//   ....[11]....
        /*00c4*/ 	.word	0x00004600


	//   ....[12]....
        /*00c8*/ 	.word	0x00004830


	//----- nvinfo : EIATTR_VRC_CTA_INIT_COUNT
	.align		4
.L_43:
        /*00cc*/ 	.byte	0x02, 0x4a
        /*00ce*/ 	.byte	0x80
	.zero		1


	//----- nvinfo : EIATTR_SYSCALL_OFFSETS
	.align		4
        /*00d0*/ 	.byte	0x04, 0x46
        /*00d2*/ 	.short	(.L_45 - .L_44)


	//   ....[0]....
.L_44:
        /*00d4*/ 	.word	0x00005c90


	//   ....[1]....
        /*00d8*/ 	.word	0x00005dd0


	//   ....[2]....
        /*00dc*/ 	.word	0x00006530


	//----- nvinfo : EIATTR_MBARRIER_INSTR_OFFSETS
	.align		4
.L_45:
        /*00e0*/ 	.byte	0x04, 0x39
        /*00e2*/ 	.short	(.L_47 - .L_46)


	//   ....[0]....
.L_46:
        /*00e4*/ 	.word	0x000005d0
        /*00e8*/ 	.word	0x000000ff
        /*00ec*/ 	.word	0x00000000
        /*00f0*/ 	.short	0x0100
        /*00f2*/ 	.byte	0x05
	.zero		1


	//   ....[1]....
        /*00f4*/ 	.word	0x000005e0
        /*00f8*/ 	.word	0x000000ff
        /*00fc*/ 	.word	0x000000d8
        /*0100*/ 	.short	0x0100
        /*0102*/ 	.byte	0x05
	.zero		1


	//   ....[2]....
        /*0104*/ 	.word	0x000005f0
        /*0108*/ 	.word	0x000000ff
        /*010c*/ 	.word	0x00000008
        /*0110*/ 	.short	0x0100
        /*0112*/ 	.byte	0x05
	.zero		1


	//   ....[3]....
        /*0114*/ 	.word	0x00000600
        /*0118*/ 	.word	0x000000ff
        /*011c*/ 	.word	0x000000e0
        /*0120*/ 	.short	0x0100
        /*0122*/ 	.byte	0x05
	.zero		1


	//   ....[4]....
        /*0124*/ 	.word	0x00000610
        /*0128*/ 	.word	0x000000ff
        /*012c*/ 	.word	0x00000010
        /*0130*/ 	.short	0x0100
        /*0132*/ 	.byte	0x05
	.zero		1


	//   ....[5]....
        /*0134*/ 	.word	0x00000620
        /*0138*/ 	.word	0x000000ff
        /*013c*/ 	.word	0x000000e8
        /*0140*/ 	.short	0x0100
        /*0142*/ 	.byte	0x05
	.zero		1


	//   ....[6]....
        /*0144*/ 	.word	0x00000630
        /*0148*/ 	.word	0x000000ff
        /*014c*/ 	.word	0x00000018
        /*0150*/ 	.short	0x0100
        /*0152*/ 	.byte	0x05
	.zero		1


	//   ....[7]....
        /*0154*/ 	.word	0x00000640
        /*0158*/ 	.word	0x000000ff
        /*015c*/ 	.word	0x000000f0
        /*0160*/ 	.short	0x0100
        /*0162*/ 	.byte	0x05
	.zero		1


	//   ....[8]....
        /*0164*/ 	.word	0x00000650
        /*0168*/ 	.word	0x000000ff
        /*016c*/ 	.word	0x00000020
        /*0170*/ 	.short	0x0100
        /*0172*/ 	.byte	0x05
	.zero		1


	//   ....[9]....
        /*0174*/ 	.word	0x00000660
        /*0178*/ 	.word	0x000000ff
        /*017c*/ 	.word	0x000000f8
        /*0180*/ 	.short	0x0100
        /*0182*/ 	.byte	0x05
	.zero		1


	//   ....[10]....
        /*0184*/ 	.word	0x00000670
        /*0188*/ 	.word	0x000000ff
        /*018c*/ 	.word	0x00000028
        /*0190*/ 	.short	0x0100
        /*0192*/ 	.byte	0x05
	.zero		1


	//   ....[11]....
        /*0194*/ 	.word	0x00000680
        /*0198*/ 	.word	0x000000ff
        /*019c*/ 	.word	0x00000100
        /*01a0*/ 	.short	0x0100
        /*01a2*/ 	.byte	0x05
	.zero		1


	//   ....[12]....
        /*01a4*/ 	.word	0x00000690
        /*01a8*/ 	.word	0x000000ff
        /*01ac*/ 	.word	0x00000030
        /*01b0*/ 	.short	0x0100
        /*01b2*/ 	.byte	0x05
	.zero		1


	//   ....[13]....
        /*01b4*/ 	.word	0x000006a0
        /*01b8*/ 	.word	0x000000ff
        /*01bc*/ 	.word	0x00000108
        /*01c0*/ 	.short	0x0100
        /*01c2*/ 	.byte	0x05
	.zero		1


	//   ....[14]....
        /*01c4*/ 	.word	0x000006b0
        /*01c8*/ 	.word	0x000000ff
        /*01cc*/ 	.word	0x00000038
        /*01d0*/ 	.short	0x0100
        /*01d2*/ 	.byte	0x05
	.zero		1


	//   ....[15]....
        /*01d4*/ 	.word	0x000006c0
        /*01d8*/ 	.word	0x000000ff
        /*01dc*/ 	.word	0x00000110
        /*01e0*/ 	.short	0x0100
        /*01e2*/ 	.byte	0x05
	.zero		1


	//   ....[16]....
        /*01e4*/ 	.word	0x000006d0
        /*01e8*/ 	.word	0x000000ff
        /*01ec*/ 	.word	0x00000040
        /*01f0*/ 	.short	0x0100
        /*01f2*/ 	.byte	0x05
	.zero		1


	//   ....[17]....
        /*01f4*/ 	.word	0x000006e0
        /*01f8*/ 	.word	0x000000ff
        /*01fc*/ 	.word	0x00000118
        /*0200*/ 	.short	0x0100
        /*0202*/ 	.byte	0x05
	.zero		1


	//   ....[18]....
        /*0204*/ 	.word	0x000006f0
        /*0208*/ 	.word	0x000000ff
        /*020c*/ 	.word	0x00000048
        /*0210*/ 	.short	0x0100
        /*0212*/ 	.byte	0x05
	.zero		1


	//   ....[19]....
        /*0214*/ 	.word	0x00000700
        /*0218*/ 	.word	0x000000ff
        /*021c*/ 	.word	0x00000120
        /*0220*/ 	.short	0x0100
        /*0222*/ 	.byte	0x05
	.zero		1


	//   ....[20]....
        /*0224*/ 	.word	0x00000710
        /*0228*/ 	.word	0x000000ff
        /*022c*/ 	.word	0x00000050
        /*0230*/ 	.short	0x0100
        /*0232*/ 	.byte	0x05
	.zero		1


	//   ....[21]....
        /*0234*/ 	.word	0x00000720
        /*0238*/ 	.word	0x000000ff
        /*023c*/ 	.word	0x00000128
        /*0240*/ 	.short	0x0100
        /*0242*/ 	.byte	0x05
	.zero		1


	//   ....[22]....
        /*0244*/ 	.word	0x00000730
        /*0248*/ 	.word	0x000000ff
        /*024c*/ 	.word	0x00000058
        /*0250*/ 	.short	0x0100
        /*0252*/ 	.byte	0x05
	.zero		1


	//   ....[23]....
        /*0254*/ 	.word	0x00000740
        /*0258*/ 	.word	0x000000ff
        /*025c*/ 	.word	0x00000130
        /*0260*/ 	.short	0x0100
        /*0262*/ 	.byte	0x05
	.zero		1


	//   ....[24]....
        /*0264*/ 	.word	0x00000750
        /*0268*/ 	.word	0x000000ff
        /*026c*/ 	.word	0x00000060
        /*0270*/ 	.short	0x0100
        /*0272*/ 	.byte	0x05
	.zero		1


	//   ....[25]....
        /*0274*/ 	.word	0x00000760
        /*0278*/ 	.word	0x000000ff
        /*027c*/ 	.word	0x00000138
        /*0280*/ 	.short	0x0100
        /*0282*/ 	.byte	0x05
	.zero		1


	//   ....[26]....
        /*0284*/ 	.word	0x00000770
        /*0288*/ 	.word	0x000000ff
        /*028c*/ 	.word	0x00000068
        /*0290*/ 	.short	0x0100
        /*0292*/ 	.byte	0x05
	.zero		1


	//   ....[27]....
        /*0294*/ 	.word	0x00000780
        /*0298*/ 	.word	0x000000ff
        /*029c*/ 	.word	0x00000140
        /*02a0*/ 	.short	0x0100
        /*02a2*/ 	.byte	0x05
	.zero		1


	//   ....[28]....
        /*02a4*/ 	.word	0x00000790
        /*02a8*/ 	.word	0x000000ff
        /*02ac*/ 	.word	0x00000070
        /*02b0*/ 	.short	0x0100
        /*02b2*/ 	.byte	0x05
	.zero		1


	//   ....[29]....
        /*02b4*/ 	.word	0x000007a0
        /*02b8*/ 	.word	0x000000ff
        /*02bc*/ 	.word	0x00000148
        /*02c0*/ 	.short	0x0100
        /*02c2*/ 	.byte	0x05
	.zero		1


	//   ....[30]....
        /*02c4*/ 	.word	0x000007b0
        /*02c8*/ 	.word	0x000000ff
        /*02cc*/ 	.word	0x00000078
        /*02d0*/ 	.short	0x0100
        /*02d2*/ 	.byte	0x05
	.zero		1


	//   ....[31]....
        /*02d4*/ 	.word	0x000007c0
        /*02d8*/ 	.word	0x000000ff
        /*02dc*/ 	.word	0x00000150
        /*02e0*/ 	.short	0x0100
        /*02e2*/ 	.byte	0x05
	.zero		1


	//   ....[32]....
        /*02e4*/ 	.word	0x000007d0
        /*02e8*/ 	.word	0x000000ff
        /*02ec*/ 	.word	0x00000080
        /*02f0*/ 	.short	0x0100
        /*02f2*/ 	.byte	0x05
	.zero		1


	//   ....[33]....
        /*02f4*/ 	.word	0x000007e0
        /*02f8*/ 	.word	0x000000ff
        /*02fc*/ 	.word	0x00000158
        /*0300*/ 	.short	0x0100
        /*0302*/ 	.byte	0x05
	.zero		1


	//   ....[34]....
        /*0304*/ 	.word	0x000007f0
        /*0308*/ 	.word	0x000000ff
        /*030c*/ 	.word	0x00000088
        /*0310*/ 	.short	0x0100
        /*0312*/ 	.byte	0x05
	.zero		1


	//   ....[35]....
        /*0314*/ 	.word	0x00000800
        /*0318*/ 	.word	0x000000ff
        /*031c*/ 	.word	0x00000160
        /*0320*/ 	.short	0x0100
        /*0322*/ 	.byte	0x05
	.zero		1


	//   ....[36]....
        /*0324*/ 	.word	0x00000810
        /*0328*/ 	.word	0x000000ff
        /*032c*/ 	.word	0x00000090
        /*0330*/ 	.short	0x0100
        /*0332*/ 	.byte	0x05
	.zero		1


	//   ....[37]....
        /*0334*/ 	.word	0x00000820
        /*0338*/ 	.word	0x000000ff
        /*033c*/ 	.word	0x00000168
        /*0340*/ 	.short	0x0100
        /*0342*/ 	.byte	0x05
	.zero		1


	//   ....[38]....
        /*0344*/ 	.word	0x00000830
        /*0348*/ 	.word	0x000000ff
        /*034c*/ 	.word	0x00000098
        /*0350*/ 	.short	0x0100
        /*0352*/ 	.byte	0x05
	.zero		1


	//   ....[39]....
        /*0354*/ 	.word	0x00000840
        /*0358*/ 	.word	0x000000ff
        /*035c*/ 	.word	0x00000170
        /*0360*/ 	.short	0x0100
        /*0362*/ 	.byte	0x05
	.zero		1


	//   ....[40]....
        /*0364*/ 	.word	0x00000850
        /*0368*/ 	.word	0x000000ff
        /*036c*/ 	.word	0x000000a0
        /*0370*/ 	.short	0x0100
        /*0372*/ 	.byte	0x05
	.zero		1


	//   ....[41]....
        /*0374*/ 	.word	0x00000860
        /*0378*/ 	.word	0x000000ff
        /*037c*/ 	.word	0x00000178
        /*0380*/ 	.short	0x0100
        /*0382*/ 	.byte	0x05
	.zero		1


	//   ....[42]....
        /*0384*/ 	.word	0x00000870
        /*0388*/ 	.word	0x000000ff
        /*038c*/ 	.word	0x000000a8
        /*0390*/ 	.short	0x0100
        /*0392*/ 	.byte	0x05
	.zero		1


	//   ....[43]....
        /*0394*/ 	.word	0x00000880
        /*0398*/ 	.word	0x000000ff
        /*039c*/ 	.word	0x00000180
        /*03a0*/ 	.short	0x0100
        /*03a2*/ 	.byte	0x05
	.zero		1


	//   ....[44]....
        /*03a4*/ 	.word	0x00000890
        /*03a8*/ 	.word	0x000000ff
        /*03ac*/ 	.word	0x000000b0
        /*03b0*/ 	.short	0x0100
        /*03b2*/ 	.byte	0x05
	.zero		1


	//   ....[45]....
        /*03b4*/ 	.word	0x000008a0
        /*03b8*/ 	.word	0x000000ff
        /*03bc*/ 	.word	0x00000188
        /*03c0*/ 	.short	0x0100
        /*03c2*/ 	.byte	0x05
	.zero		1


	//   ....[46]....
        /*03c4*/ 	.word	0x000008b0
        /*03c8*/ 	.word	0x000000ff
        /*03cc*/ 	.word	0x000000b8
        /*03d0*/ 	.short	0x0100
        /*03d2*/ 	.byte	0x05
	.zero		1


	//   ....[47]....
        /*03d4*/ 	.word	0x000008c0
        /*03d8*/ 	.word	0x000000ff
        /*03dc*/ 	.word	0x00000190
        /*03e0*/ 	.short	0x0100
        /*03e2*/ 	.byte	0x05
	.zero		1


	//   ....[48]....
        /*03e4*/ 	.word	0x000008d0
        /*03e8*/ 	.word	0x000000ff
        /*03ec*/ 	.word	0x000000c0
        /*03f0*/ 	.short	0x0100
        /*03f2*/ 	.byte	0x05
	.zero		1


	//   ....[49]....
        /*03f4*/ 	.word	0x000008e0
        /*03f8*/ 	.word	0x000000ff
        /*03fc*/ 	.word	0x00000198
        /*0400*/ 	.short	0x0100
        /*0402*/ 	.byte	0x05
	.zero		1


	//   ....[50]....
        /*0404*/ 	.word	0x000008f0
        /*0408*/ 	.word	0x000000ff
        /*040c*/ 	.word	0x000000c8
        /*0410*/ 	.short	0x0100
        /*0412*/ 	.byte	0x05
	.zero		1


	//   ....[51]....
        /*0414*/ 	.word	0x00000900
        /*0418*/ 	.word	0x000000ff
        /*041c*/ 	.word	0x000001a0
        /*0420*/ 	.short	0x0100
        /*0422*/ 	.byte	0x05
	.zero		1


	//   ....[52]....
        /*0424*/ 	.word	0x00000910
        /*0428*/ 	.word	0x000000ff
        /*042c*/ 	.word	0x000000d0
        /*0430*/ 	.short	0x0100
        /*0432*/ 	.byte	0x05
	.zero		1


	//   ....[53]....
        /*0434*/ 	.word	0x00000920
        /*0438*/ 	.word	0x000000ff
        /*043c*/ 	.word	0x000001a8
        /*0440*/ 	.short	0x0100
        /*0442*/ 	.byte	0x05
	.zero		1


	//   ....[54]....
        /*0444*/ 	.word	0x00000a60
        /*0448*/ 	.word	0x000000ff
        /*044c*/ 	.word	0x000001b0
        /*0450*/ 	.short	0x0100
        /*0452*/ 	.byte	0x06
	.zero		1


	//   ....[55]....
        /*0454*/ 	.word	0x00000a70
        /*0458*/ 	.word	0x000000ff
        /*045c*/ 	.word	0x000001b8
        /*0460*/ 	.short	0x0100
        /*0462*/ 	.byte	0x06
	.zero		1


	//   ....[56]....
        /*0464*/ 	.word	0x00000b60
        /*0468*/ 	.word	0x000000ff
        /*046c*/ 	.word	0x000001c0
        /*0470*/ 	.short	0x0100
        /*0472*/ 	.byte	0x05
	.zero		1


	//   ....[57]....
        /*0474*/ 	.word	0x00000b70
        /*0478*/ 	.word	0x000000ff
        /*047c*/ 	.word	0x000001c8
        /*0480*/ 	.short	0x0100
        /*0482*/ 	.byte	0x05
	.zero		1


	//   ....[58]....
        /*0484*/ 	.word	0x00000cb0
        /*0488*/ 	.word	0x000000ff
        /*048c*/ 	.word	0x000001d0
        /*0490*/ 	.short	0x0100
        /*0492*/ 	.byte	0x05
	.zero		1


	//   ....[59]....
        /*0494*/ 	.word	0x00000cc0
        /*0498*/ 	.word	0x000000ff
        /*049c*/ 	.word	0x000001e0
        /*04a0*/ 	.short	0x0100
        /*04a2*/ 	.byte	0x05
	.zero		1


	//   ....[60]....
        /*04a4*/ 	.word	0x00000cd0
        /*04a8*/ 	.word	0x000000ff
        /*04ac*/ 	.word	0x000001d8
        /*04b0*/ 	.short	0x0100
        /*04b2*/ 	.byte	0x05
	.zero		1


	//   ....[61]....
        /*04b4*/ 	.word	0x00000ce0
        /*04b8*/ 	.word	0x000000ff
        /*04bc*/ 	.word	0x000001e8
        /*04c0*/ 	.short	0x0100
        /*04c2*/ 	.byte	0x05
	.zero		1


	//   ....[62]....
        /*04c4*/ 	.word	0x00000e10
        /*04c8*/ 	.word	0x000000ff
        /*04cc*/ 	.word	0x000001f0
        /*04d0*/ 	.short	0x0100
        /*04d2*/ 	.byte	0x06
	.zero		1


	//   ....[63]....
        /*04d4*/ 	.word	0x00000e20
        /*04d8*/ 	.word	0x000000ff
        /*04dc*/ 	.word	0x00000210
        /*04e0*/ 	.short	0x0100
        /*04e2*/ 	.byte	0x06
	.zero		1


	//   ....[64]....
        /*04e4*/ 	.word	0x00000e30
        /*04e8*/ 	.word	0x000000ff
        /*04ec*/ 	.word	0x000001f8
        /*04f0*/ 	.short	0x0100
        /*04f2*/ 	.byte	0x06
	.zero		1


	//   ....[65]....
        /*04f4*/ 	.word	0x00000e40
        /*04f8*/ 	.word	0x000000ff
        /*04fc*/ 	.word	0x00000218
        /*0500*/ 	.short	0x0100
        /*0502*/ 	.byte	0x06
	.zero		1


	//   ....[66]....
        /*0504*/ 	.word	0x00000e50
        /*0508*/ 	.word	0x000000ff
        /*050c*/ 	.word	0x00000200
        /*0510*/ 	.short	0x0100
        /*0512*/ 	.byte	0x06
	.zero		1


	//   ....[67]....
        /*0514*/ 	.word	0x00000e60
        /*0518*/ 	.word	0x000000ff
        /*051c*/ 	.word	0x00000220
        /*0520*/ 	.short	0x0100
        /*0522*/ 	.byte	0x06
	.zero		1


	//   ....[68]....
        /*0524*/ 	.word	0x00000e70
        /*0528*/ 	.word	0x000000ff
        /*052c*/ 	.word	0x00000208
        /*0530*/ 	.short	0x0100
        /*0532*/ 	.byte	0x06
	.zero		1


	//   ....[69]....
        /*0534*/ 	.word	0x00000e80
        /*0538*/ 	.word	0x000000ff
        /*053c*/ 	.word	0x00000228
        /*0540*/ 	.short	0x0100
        /*0542*/ 	.byte	0x06
	.zero		1


	//   ....[70]....
        /*0544*/ 	.word	0x00000f70
        /*0548*/ 	.word	0x000000ff
        /*054c*/ 	.word	0x00000230
        /*0550*/ 	.short	0x0100
        /*0552*/ 	.byte	0x05
	.zero		1


	//   ....[71]....
        /*0554*/ 	.word	0x00000f80
        /*0558*/ 	.word	0x000000ff
        /*055c*/ 	.word	0x00000240
        /*0560*/ 	.short	0x0100
        /*0562*/ 	.byte	0x05
	.zero		1


	//   ....[72]....
        /*0564*/ 	.word	0x00000f90
        /*0568*/ 	.word	0x000000ff
        /*056c*/ 	.word	0x00000238
        /*0570*/ 	.short	0x0100
        /*0572*/ 	.byte	0x05
	.zero		1


	//   ....[73]....
        /*0574*/ 	.word	0x00000fa0
        /*0578*/ 	.word	0x000000ff
        /*057c*/ 	.word	0x00000248
        /*0580*/ 	.short	0x0100
        /*0582*/ 	.byte	0x05
	.zero		1


	//   ....[74]....
        /*0584*/ 	.word	0x00001870
        /*0588*/ 	.word	0x00000003
        /*058c*/ 	.word	0x00000240
        /*0590*/ 	.short	0x010a
        /*0592*/ 	.byte	0xff
	.zero		1


	//   ....[75]....
        /*0594*/ 	.word	0x000018a0
        /*0598*/ 	.word	0x00000003
        /*059c*/ 	.word	0x00000230
        /*05a0*/ 	.short	0x0101
        /*05a2*/ 	.byte	0xff
	.zero		1


	//   ....[76]....
        /*05a4*/ 	.word	0x00001970
        /*05a8*/ 	.word	0x000000ff
        /*05ac*/ 	.word	0x000000d8
        /*05b0*/ 	.short	0x010a
        /*05b2*/ 	.byte	0x08
	.zero		1


	//   ....[77]....
        /*05b4*/ 	.word	0x00001a10
        /*05b8*/ 	.word	0x000000ff
        /*05bc*/ 	.word	0x000000d8
        /*05c0*/ 	.short	0x010a
        /*05c2*/ 	.byte	0x21
	.zero		1


	//   ....[78]....
        /*05c4*/ 	.word	0x00001b70
        /*05c8*/ 	.word	0x000000ff
        /*05cc*/ 	.word	0x000000d8
        /*05d0*/ 	.short	0x010a
        /*05d2*/ 	.byte	0x08
	.zero		1


	//   ....[79]....
        /*05d4*/ 	.word	0x00001c60
        /*05d8*/ 	.word	0x000000ff
        /*05dc*/ 	.word	0x000001c8
        /*05e0*/ 	.short	0x0101
        /*05e2*/ 	.byte	0x04
	.zero		1


	//   ....[80]....
        /*05e4*/ 	.word	0x00001c80
        /*05e8*/ 	.word	0x000000ff
        /*05ec*/ 	.word	0x000000d8
        /*05f0*/ 	.short	0x010a
        /*05f2*/ 	.byte	0x08
	.zero		1


	//   ....[81]....
        /*05f4*/ 	.word	0x00001d00
        /*05f8*/ 	.word	0x000000ff
        /*05fc*/ 	.word	0x000000d8
        /*0600*/ 	.short	0x010a
        /*0602*/ 	.byte	0x11
	.zero		1


	//   ....[82]....
        /*0604*/ 	.word	0x00001e60
        /*0608*/ 	.word	0x000000ff
        /*060c*/ 	.word	0x000000d8
        /*0610*/ 	.short	0x010a
        /*0612*/ 	.byte	0x08
	.zero		1


	//   ....[83]....
        /*0614*/ 	.word	0x00001f80
        /*0618*/ 	.word	0x00000002
        /*061c*/ 	.word	0x000001d0
        /*0620*/ 	.short	0x010a
        /*0622*/ 	.byte	0xff
	.zero		1


	//   ....[84]....
        /*0624*/ 	.word	0x00002040
        /*0628*/ 	.word	0x00000002
        /*062c*/ 	.word	0x00000000
        /*0630*/ 	.short	0x0101
        /*0632*/ 	.byte	0xff
	.zero		1


	//   ....[85]....
        /*0634*/ 	.word	0x000025a0
        /*0638*/ 	.word	0x000000ff
        /*063c*/ 	.word	0x00000000
        /*0640*/ 	.short	0x010a
        /*0642*/ 	.byte	0x05
	.zero		1


	//   ....[86]....
        /*0644*/ 	.word	0x00002630
        /*0648*/ 	.word	0x000000ff
        /*064c*/ 	.word	0x00000000
        /*0650*/ 	.short	0x010a
        /*0652*/ 	.byte	0x05
	.zero		1


	//   ....[87]....
        /*0654*/ 	.word	0x000026c0
        /*0658*/ 	.word	0x000000ff
        /*065c*/ 	.word	0x00000000
        /*0660*/ 	.short	0x010a
        /*0662*/ 	.byte	0x05
	.zero		1


	//   ....[88]....
        /*0664*/ 	.word	0x00002750
        /*0668*/ 	.word	0x000000ff
        /*066c*/ 	.word	0x00000000
        /*0670*/ 	.short	0x010a
        /*0672*/ 	.byte	0x05
	.zero		1


	//   ....[89]....
        /*0674*/ 	.word	0x000027e0
        /*0678*/ 	.word	0x000000ff
        /*067c*/ 	.word	0x00000000
        /*0680*/ 	.short	0x010a
        /*0682*/ 	.byte	0x05
	.zero		1


	//   ....[90]....
        /*0684*/ 	.word	0x00002870
        /*0688*/ 	.word	0x000000ff
        /*068c*/ 	.word	0x00000000
        /*0690*/ 	.short	0x010a
        /*0692*/ 	.byte	0x05
	.zero		1


	//   ....[91]....
        /*0694*/ 	.word	0x00002900
        /*0698*/ 	.word	0x000000ff
        /*069c*/ 	.word	0x00000000
        /*06a0*/ 	.short	0x010a
        /*06a2*/ 	.byte	0x05
	.zero		1


	//   ....[92]....
        /*06a4*/ 	.word	0x00002990
        /*06a8*/ 	.word	0x000000ff
        /*06ac*/ 	.word	0x00000000
        /*06b0*/ 	.short	0x010a
        /*06b2*/ 	.byte	0x05
	.zero		1


	//   ....[93]....
        /*06b4*/ 	.word	0x00002a20
        /*06b8*/ 	.word	0x000000ff
        /*06bc*/ 	.word	0x00000000
        /*06c0*/ 	.short	0x010a
        /*06c2*/ 	.byte	0x05
	.zero		1


	//   ....[94]....
        /*06c4*/ 	.word	0x00002ab0
        /*06c8*/ 	.word	0x000000ff
        /*06cc*/ 	.word	0x00000000
        /*06d0*/ 	.short	0x010a
        /*06d2*/ 	.byte	0x05
	.zero		1


	//   ....[95]....
        /*06d4*/ 	.word	0x00002b40
        /*06d8*/ 	.word	0x000000ff
        /*06dc*/ 	.word	0x00000000
        /*06e0*/ 	.short	0x010a
        /*06e2*/ 	.byte	0x05
	.zero		1


	//   ....[96]....
        /*06e4*/ 	.word	0x00002bd0
        /*06e8*/ 	.word	0x000000ff
        /*06ec*/ 	.word	0x00000000
        /*06f0*/ 	.short	0x010a
        /*06f2*/ 	.byte	0x05
	.zero		1


	//   ....[97]....
        /*06f4*/ 	.word	0x00002c60
        /*06f8*/ 	.word	0x000000ff
        /*06fc*/ 	.word	0x00000000
        /*0700*/ 	.short	0x010a
        /*0702*/ 	.byte	0x05
	.zero		1


	//   ....[98]....
        /*0704*/ 	.word	0x00002cf0
        /*0708*/ 	.word	0x000000ff
        /*070c*/ 	.word	0x00000000
        /*0710*/ 	.short	0x010a
        /*0712*/ 	.byte	0x05
	.zero		1


	//   ....[99]....
        /*0714*/ 	.word	0x00002d80
        /*0718*/ 	.word	0x000000ff
        /*071c*/ 	.word	0x00000000
        /*0720*/ 	.short	0x010a
        /*0722*/ 	.byte	0x05
	.zero		1


	//   ....[100]....
        /*0724*/ 	.word	0x00002e10
        /*0728*/ 	.word	0x000000ff
        /*072c*/ 	.word	0x00000000
        /*0730*/ 	.short	0x010a
        /*0732*/ 	.byte	0x05
	.zero		1


	//   ....[101]....
        /*0734*/ 	.word	0x00002ea0
        /*0738*/ 	.word	0x000000ff
        /*073c*/ 	.word	0x00000000
        /*0740*/ 	.short	0x010a
        /*0742*/ 	.byte	0x05
	.zero		1


	//   ....[102]....
        /*0744*/ 	.word	0x00002f30
        /*0748*/ 	.word	0x000000ff
        /*074c*/ 	.word	0x00000000
        /*0750*/ 	.short	0x010a
        /*0752*/ 	.byte	0x05
	.zero		1


	//   ....[103]....
        /*0754*/ 	.word	0x00002fc0
        /*0758*/ 	.word	0x000000ff
        /*075c*/ 	.word	0x00000000
        /*0760*/ 	.short	0x010a
        /*0762*/ 	.byte	0x05
	.zero		1


	//   ....[104]....
        /*0764*/ 	.word	0x00003050
        /*0768*/ 	.word	0x000000ff
        /*076c*/ 	.word	0x00000000
        /*0770*/ 	.short	0x010a
        /*0772*/ 	.byte	0x05
	.zero		1


	//   ....[105]....
        /*0774*/ 	.word	0x000030e0
        /*0778*/ 	.word	0x000000ff
        /*077c*/ 	.word	0x00000000
        /*0780*/ 	.short	0x010a
        /*0782*/ 	.byte	0x05
	.zero		1


	//   ....[106]....
        /*0784*/ 	.word	0x00003170
        /*0788*/ 	.word	0x000000ff
        /*078c*/ 	.word	0x00000000
        /*0790*/ 	.short	0x010a
        /*0792*/ 	.byte	0x05
	.zero		1


	//   ....[107]....
        /*0794*/ 	.word	0x00003200
        /*0798*/ 	.word	0x000000ff
        /*079c*/ 	.word	0x00000000
        /*07a0*/ 	.short	0x010a
        /*07a2*/ 	.byte	0x05
	.zero		1


	//   ....[108]....
        /*07a4*/ 	.word	0x00003290
        /*07a8*/ 	.word	0x000000ff
        /*07ac*/ 	.word	0x00000000
        /*07b0*/ 	.short	0x010a
        /*07b2*/ 	.byte	0x05
	.zero		1


	//   ....[109]....
        /*07b4*/ 	.word	0x00003320
        /*07b8*/ 	.word	0x000000ff
        /*07bc*/ 	.word	0x00000000
        /*07c0*/ 	.short	0x010a
        /*07c2*/ 	.byte	0x05
	.zero		1


	//   ....[110]....
        /*07c4*/ 	.word	0x000033b0
        /*07c8*/ 	.word	0x000000ff
        /*07cc*/ 	.word	0x00000000
        /*07d0*/ 	.short	0x010a
        /*07d2*/ 	.byte	0x05
	.zero		1


	//   ....[111]....
        /*07d4*/ 	.word	0x00003450
        /*07d8*/ 	.word	0x00000000
        /*07dc*/ 	.word	0x00000000
        /*07e0*/ 	.short	0x010a
        /*07e2*/ 	.byte	0xff
	.zero		1


	//   ....[112]....
        /*07e4*/ 	.word	0x00003570
        /*07e8*/ 	.word	0x00000000
        /*07ec*/ 	.word	0x00000230
        /*07f0*/ 	.short	0x010a
        /*07f2*/ 	.byte	0xff
	.zero		1


	//   ....[113]....
        /*07f4*/ 	.word	0x000035d0
        /*07f8*/ 	.word	0x00000004
        /*07fc*/ 	.word	0x00000000
        /*0800*/ 	.short	0x0101
        /*0802*/ 	.byte	0xff
	.zero		1


	//   ....[114]....
        /*0804*/ 	.word	0x000035f0
        /*0808*/ 	.word	0x000000ff
        /*080c*/ 	.word	0x000001e0
        /*0810*/ 	.short	0x010a
        /*0812*/ 	.byte	0x05
	.zero		1


	//   ....[115]....
        /*0814*/ 	.word	0x00003710
        /*0818*/ 	.word	0x00000000
        /*081c*/ 	.word	0x000001d0
        /*0820*/ 	.short	0x010a
        /*0822*/ 	.byte	0xff
	.zero		1


	//   ....[116]....
        /*0824*/ 	.word	0x00003820
        /*0828*/ 	.word	0x00000000
        /*082c*/ 	.word	0x00000000
        /*0830*/ 	.short	0x0101
        /*0832*/ 	.byte	0xff
	.zero		1


	//   ....[117]....
        /*0834*/ 	.word	0x000038b0
        /*0838*/ 	.word	0x000000ff
        /*083c*/ 	.word	0x000001e0
        /*0840*/ 	.short	0x0106
        /*0842*/ 	.byte	0x05
	.zero		1


	//   ....[118]....
        /*0844*/ 	.word	0x000038d0
        /*0848*/ 	.word	0x000000ff
        /*084c*/ 	.word	0x000001e0
        /*0850*/ 	.short	0x010a
        /*0852*/ 	.byte	0x05
	.zero		1


	//   ....[119]....
        /*0854*/ 	.word	0x00003960
        /*0858*/ 	.word	0x000000ff
        /*085c*/ 	.word	0x000001e0
        /*0860*/ 	.short	0x0106
        /*0862*/ 	.byte	0x04
	.zero		1


	//   ....[120]....
        /*0864*/ 	.word	0x000039a0
        /*0868*/ 	.word	0x00000000
        /*086c*/ 	.word	0x000001e0
        /*0870*/ 	.short	0x010a
        /*0872*/ 	.byte	0xff
	.zero		1


	//   ....[121]....
        /*0874*/ 	.word	0x00003e90
        /*0878*/ 	.word	0x00000000
        /*087c*/ 	.word	0x000001d0
        /*0880*/ 	.short	0x010a
        /*0882*/ 	.byte	0xff
	.zero		1


	//   ....[122]....
        /*0884*/ 	.word	0x00003f90
        /*0888*/ 	.word	0x00000003
        /*088c*/ 	.word	0x00000000
        /*0890*/ 	.short	0x0101
        /*0892*/ 	.byte	0xff
	.zero		1


	//   ....[123]....
        /*0894*/ 	.word	0x00003fa0
        /*0898*/ 	.word	0x000000ff
        /*089c*/ 	.word	0x00000000
        /*08a0*/ 	.short	0x010a
        /*08a2*/ 	.byte	0x04
	.zero		1


	//   ....[124]....
        /*08a4*/ 	.word	0x00004020
        /*08a8*/ 	.word	0x000000ff
        /*08ac*/ 	.word	0x00000210
        /*08b0*/ 	.short	0x010a
        /*08b2*/ 	.byte	0x08
	.zero		1


	//   ....[125]....
        /*08b4*/ 	.word	0x00004100
        /*08b8*/ 	.word	0x000000ff
        /*08bc*/ 	.word	0x00000000
        /*08c0*/ 	.short	0x010a
        /*08c2*/ 	.byte	0x07
	.zero		1


	//   ....[126]....
        /*08c4*/ 	.word	0x00004240
        /*08c8*/ 	.word	0x000000ff
        /*08cc*/ 	.word	0x00000000
        /*08d0*/ 	.short	0x010a
        /*08d2*/ 	.byte	0x04
	.zero		1


	//   ....[127]....
        /*08d4*/ 	.word	0x00004430
        /*08d8*/ 	.word	0x000000ff
        /*08dc*/ 	.word	0x00000000
        /*08e0*/ 	.short	0x010a
        /*08e2*/ 	.byte	0x05
	.zero		1


	//   ....[128]....
        /*08e4*/ 	.word	0x000044c0
        /*08e8*/ 	.word	0x000000ff
        /*08ec*/ 	.word	0x00000000
        /*08f0*/ 	.short	0x010a
        /*08f2*/ 	.byte	0x05
	.zero		1


	//   ....[129]....
        /*08f4*/ 	.word	0x00004550
        /*08f8*/ 	.word	0x000000ff
        /*08fc*/ 	.word	0x00000000
        /*0900*/ 	.short	0x010a
        /*0902*/ 	.byte	0x05
	.zero		1


	//   ....[130]....
        /*0904*/ 	.word	0x000045e0
        /*0908*/ 	.word	0x000000ff
        /*090c*/ 	.word	0x00000000
        /*0910*/ 	.short	0x010a
        /*0912*/ 	.byte	0x07
	.zero		1


	//   ....[131]....
        /*0914*/ 	.word	0x00004a20
        /*0918*/ 	.word	0x00000000
        /*091c*/ 	.word	0x000001d0
        /*0920*/ 	.short	0x010a
        /*0922*/ 	.byte	0xff
	.zero		1


	//   ....[132]....
        /*0924*/ 	.word	0x00004b10
        /*0928*/ 	.word	0x00000000
        /*092c*/ 	.word	0x00000000
        /*0930*/ 	.short	0x0101
        /*0932*/ 	.byte	0xff
	.zero		1


	//   ....[133]....
        /*0934*/ 	.word	0x00004e30
        /*0938*/ 	.word	0x000000ff
        /*093c*/ 	.word	0x000001c8
        /*0940*/ 	.short	0x010a
        /*0942*/ 	.byte	0x06
	.zero		1


	//   ....[134]....
        /*0944*/ 	.word	0x00004fb0
        /*0948*/ 	.word	0x000000ff
        /*094c*/ 	.word	0x000001b8
        /*0950*/ 	.short	0x010a
        /*0952*/ 	.byte	0x06
	.zero		1


	//   ....[135]....
        /*0954*/ 	.word	0x000052e0
        /*0958*/ 	.word	0x000000ff
        /*095c*/ 	.word	0x000001b0
        /*0960*/ 	.short	0x010b
        /*0962*/ 	.byte	0x06
	.zero		1


	//   ....[136]....
        /*0964*/ 	.word	0x00005300
        /*0968*/ 	.word	0x000000ff
        /*096c*/ 	.word	0x00000000
        /*0970*/ 	.short	0x0101
        /*0972*/ 	.byte	0x25
	.zero		1


	//   ....[137]....
        /*0974*/ 	.word	0x00005340
        /*0978*/ 	.word	0x00000000
        /*097c*/ 	.word	0x000001b8
        /*0980*/ 	.short	0x010a
        /*0982*/ 	.byte	0xff
	.zero		1


	//   ....[138]....
        /*0984*/ 	.word	0x000056a0
        /*0988*/ 	.word	0x00000000
        /*098c*/ 	.word	0x000001d0
        /*0990*/ 	.short	0x010a
        /*0992*/ 	.byte	0xff
	.zero		1


	//   ....[139]....
        /*0994*/ 	.word	0x000057b0
        /*0998*/ 	.word	0x00000000
        /*099c*/ 	.word	0x00000000
        /*09a0*/ 	.short	0x0101
        /*09a2*/ 	.byte	0xff
	.zero		1


	//   ....[140]....
        /*09a4*/ 	.word	0x00006160
        /*09a8*/ 	.word	0x000000ff
        /*09ac*/ 	.word	0x000001b0
        /*09b0*/ 	.short	0x010a
        /*09b2*/ 	.byte	0x2b
	.zero		1


	//   ....[141]....
        /*09b4*/ 	.word	0x00006180
        /*09b8*/ 	.word	0x0000005c
        /*09bc*/ 	.word	0x000001f0
        /*09c0*/ 	.short	0x010a
        /*09c2*/ 	.byte	0xff
	.zero		1


	//   ....[142]....
        /*09c4*/ 	.word	0x000062d0
        /*09c8*/ 	.word	0x000000ff
        /*09cc*/ 	.word	0x000001b0
        /*09d0*/ 	.short	0x010a
        /*09d2*/ 	.byte	0x2b
	.zero		1


	//   ....[143]....
        /*09d4*/ 	.word	0x000063b0
        /*09d8*/ 	.word	0x000000ff
        /*09dc*/ 	.word	0x00000000
        /*09e0*/ 	.short	0x0101
        /*09e2*/ 	.byte	0x04
	.zero		1


	//   ....[144]....
        /*09e4*/ 	.word	0x00006410
        /*09e8*/ 	.word	0x0000005c
        /*09ec*/ 	.word	0x000001f0
        /*09f0*/ 	.short	0x010a
        /*09f2*/ 	.byte	0xff
	.zero		1


	//   ....[145]....
        /*09f4*/ 	.word	0x000067e0
        /*09f8*/ 	.word	0x000000ff
        /*09fc*/ 	.word	0x00000000
        /*0a00*/ 	.short	0x0101
        /*0a02*/ 	.byte	0x05
	.zero		1


	//   ....[146]....
        /*0a04*/ 	.word	0x00007070
        /*0a08*/ 	.word	0x00000003
        /*0a0c*/ 	.word	0x00000240
        /*0a10*/ 	.short	0x010a
        /*0a12*/ 	.byte	0xff
	.zero		1


	//   ....[147]....
        /*0a14*/ 	.word	0x000070d0
        /*0a18*/ 	.word	0x00000002
        /*0a1c*/ 	.word	0x000000d8
        /*0a20*/ 	.short	0x010a
        /*0a22*/ 	.byte	0xff
	.zero		1


	//   ....[148]....
        /*0a24*/ 	.word	0x00007130
        /*0a28*/ 	.word	0x00000002
        /*0a2c*/ 	.word	0x000000d8
        /*0a30*/ 	.short	0x010a
        /*0a32*/ 	.byte	0xff
	.zero		1


	//   ....[149]....
        /*0a34*/ 	.word	0x00007180
        /*0a38*/ 	.word	0x00000002
        /*0a3c*/ 	.word	0x000001d0
        /*0a40*/ 	.short	0x010a
        /*0a42*/ 	.byte	0xff
	.zero		1


	//   ....[150]....
        /*0a44*/ 	.word	0x000071e0
        /*0a48*/ 	.word	0x00000000
        /*0a4c*/ 	.word	0x00000000
        /*0a50*/ 	.short	0x010a
        /*0a52*/ 	.byte	0xff
	.zero		1


	//   ....[151]....
        /*0a54*/ 	.word	0x00007240
        /*0a58*/ 	.word	0x00000000
        /*0a5c*/ 	.word	0x00000000
        /*0a60*/ 	.short	0x010a
        /*0a62*/ 	.byte	0xff
	.zero		1


	//   ....[152]....
        /*0a64*/ 	.word	0x000072a0
        /*0a68*/ 	.word	0x00000000
        /*0a6c*/ 	.word	0x00000000
        /*0a70*/ 	.short	0x010a
        /*0a72*/ 	.byte	0xff
	.zero		1


	//   ....[153]....
        /*0a74*/ 	.word	0x00007300
        /*0a78*/ 	.word	0x00000000
        /*0a7c*/ 	.word	0x00000000
        /*0a80*/ 	.short	0x010a
        /*0a82*/ 	.byte	0xff
	.zero		1


	//   ....[154]....
        /*0a84*/ 	.word	0x00007360
        /*0a88*/ 	.word	0x00000000
        /*0a8c*/ 	.word	0x00000000
        /*0a90*/ 	.short	0x010a
        /*0a92*/ 	.byte	0xff
	.zero		1


	//   ....[155]....
        /*0a94*/ 	.word	0x000073c0
        /*0a98*/ 	.word	0x00000000
        /*0a9c*/ 	.word	0x00000000
        /*0aa0*/ 	.short	0x010a
        /*0aa2*/ 	.byte	0xff
	.zero		1


	//   ....[156]....
        /*0aa4*/ 	.word	0x00007420
        /*0aa8*/ 	.word	0x00000000
        /*0aac*/ 	.word	0x00000000
        /*0ab0*/ 	.short	0x010a
        /*0ab2*/ 	.byte	0xff
	.zero		1


	//   ....[157]....
        /*0ab4*/ 	.word	0x00007480
        /*0ab8*/ 	.word	0x00000000
        /*0abc*/ 	.word	0x00000000
        /*0ac0*/ 	.short	0x010a
        /*0ac2*/ 	.byte	0xff
	.zero		1


	//   ....[158]....
        /*0ac4*/ 	.word	0x000074e0
        /*0ac8*/ 	.word	0x00000000
        /*0acc*/ 	.word	0x00000000
        /*0ad0*/ 	.short	0x010a
        /*0ad2*/ 	.byte	0xff
	.zero		1


	//   ....[159]....
        /*0ad4*/ 	.word	0x00007540
        /*0ad8*/ 	.word	0x00000000
        /*0adc*/ 	.word	0x00000000
        /*0ae0*/ 	.short	0x010a
        /*0ae2*/ 	.byte	0xff
	.zero		1


	//   ....[160]....
        /*0ae4*/ 	.word	0x000075a0
        /*0ae8*/ 	.word	0x00000000
        /*0aec*/ 	.word	0x00000000
        /*0af0*/ 	.short	0x010a
        /*0af2*/ 	.byte	0xff
	.zero		1


	//   ....[161]....
        /*0af4*/ 	.word	0x00007600
        /*0af8*/ 	.word	0x00000000
        /*0afc*/ 	.word	0x00000000
        /*0b00*/ 	.short	0x010a
        /*0b02*/ 	.byte	0xff
	.zero		1


	//   ....[162]....
        /*0b04*/ 	.word	0x00007660
        /*0b08*/ 	.word	0x00000000
        /*0b0c*/ 	.word	0x00000000
        /*0b10*/ 	.short	0x010a
        /*0b12*/ 	.byte	0xff
	.zero		1


	//   ....[163]....
        /*0b14*/ 	.word	0x000076c0
        /*0b18*/ 	.word	0x00000000
        /*0b1c*/ 	.word	0x00000000
        /*0b20*/ 	.short	0x010a
        /*0b22*/ 	.byte	0xff
	.zero		1


	//   ....[164]....
        /*0b24*/ 	.word	0x00007720
        /*0b28*/ 	.word	0x00000000
        /*0b2c*/ 	.word	0x00000000
        /*0b30*/ 	.short	0x010a
        /*0b32*/ 	.byte	0xff
	.zero		1


	//   ....[165]....
        /*0b34*/ 	.word	0x00007780
        /*0b38*/ 	.word	0x00000000
        /*0b3c*/ 	.word	0x00000000
        /*0b40*/ 	.short	0x010a
        /*0b42*/ 	.byte	0xff
	.zero		1


	//   ....[166]....
        /*0b44*/ 	.word	0x000077e0
        /*0b48*/ 	.word	0x00000000
        /*0b4c*/ 	.word	0x00000000
        /*0b50*/ 	.short	0x010a
        /*0b52*/ 	.byte	0xff
	.zero		1


	//   ....[167]....
        /*0b54*/ 	.word	0x00007840
        /*0b58*/ 	.word	0x00000000
        /*0b5c*/ 	.word	0x00000000
        /*0b60*/ 	.short	0x010a
        /*0b62*/ 	.byte	0xff
	.zero		1


	//   ....[168]....
        /*0b64*/ 	.word	0x000078a0
        /*0b68*/ 	.word	0x00000000
        /*0b6c*/ 	.word	0x00000000
        /*0b70*/ 	.short	0x010a
        /*0b72*/ 	.byte	0xff
	.zero		1


	//   ....[169]....
        /*0b74*/ 	.word	0x00007900
        /*0b78*/ 	.word	0x00000000
        /*0b7c*/ 	.word	0x00000000
        /*0b80*/ 	.short	0x010a
        /*0b82*/ 	.byte	0xff
	.zero		1


	//   ....[170]....
        /*0b84*/ 	.word	0x00007960
        /*0b88*/ 	.word	0x00000000
        /*0b8c*/ 	.word	0x00000000
        /*0b90*/ 	.short	0x010a
        /*0b92*/ 	.byte	0xff
	.zero		1


	//   ....[171]....
        /*0b94*/ 	.word	0x000079c0
        /*0b98*/ 	.word	0x00000000
        /*0b9c*/ 	.word	0x00000000
        /*0ba0*/ 	.short	0x010a
        /*0ba2*/ 	.byte	0xff
	.zero		1


	//   ....[172]....
        /*0ba4*/ 	.word	0x00007a20
        /*0ba8*/ 	.word	0x00000000
        /*0bac*/ 	.word	0x00000000
        /*0bb0*/ 	.short	0x010a
        /*0bb2*/ 	.byte	0xff
	.zero		1


	//   ....[173]....
        /*0bb4*/ 	.word	0x00007a80
        /*0bb8*/ 	.word	0x00000000
        /*0bbc*/ 	.word	0x00000000
        /*0bc0*/ 	.short	0x010a
        /*0bc2*/ 	.byte	0xff
	.zero		1


	//   ....[174]....
        /*0bc4*/ 	.word	0x00007ae0
        /*0bc8*/ 	.word	0x00000000
        /*0bcc*/ 	.word	0x00000000
        /*0bd0*/ 	.short	0x010a
        /*0bd2*/ 	.byte	0xff
	.zero		1


	//   ....[175]....
        /*0bd4*/ 	.word	0x00007b40
        /*0bd8*/ 	.word	0x00000000
        /*0bdc*/ 	.word	0x00000000
        /*0be0*/ 	.short	0x010a
        /*0be2*/ 	.byte	0xff
	.zero		1


	//   ....[176]....
        /*0be4*/ 	.word	0x00007b90
        /*0be8*/ 	.word	0x00000000
        /*0bec*/ 	.word	0x00000230
        /*0bf0*/ 	.short	0x010a
        /*0bf2*/ 	.byte	0xff
	.zero		1


	//   ....[177]....
        /*0bf4*/ 	.word	0x00007bf0
        /*0bf8*/ 	.word	0x00000000
        /*0bfc*/ 	.word	0x000001e0
        /*0c00*/ 	.short	0x010a
        /*0c02*/ 	.byte	0xff
	.zero		1


	//   ....[178]....
        /*0c04*/ 	.word	0x00007c40
        /*0c08*/ 	.word	0x00000000
        /*0c0c*/ 	.word	0x000001d0
        /*0c10*/ 	.short	0x010a
        /*0c12*/ 	.byte	0xff
	.zero		1


	//   ....[179]....
        /*0c14*/ 	.word	0x00007ca0
        /*0c18*/ 	.word	0x00000000
        /*0c1c*/ 	.word	0x000001e0
        /*0c20*/ 	.short	0x010a
        /*0c22*/ 	.byte	0xff
	.zero		1


	//   ....[180]....
        /*0c24*/ 	.word	0x00007cf0
        /*0c28*/ 	.word	0x00000000
        /*0c2c*/ 	.word	0x000001d0
        /*0c30*/ 	.short	0x010a
        /*0c32*/ 	.byte	0xff
	.zero		1


	//   ....[181]....
        /*0c34*/ 	.word	0x00007d50
        /*0c38*/ 	.word	0x00000003
        /*0c3c*/ 	.word	0x00000210
        /*0c40*/ 	.short	0x010a
        /*0c42*/ 	.byte	0xff
	.zero		1


	//   ....[182]....
        /*0c44*/ 	.word	0x00007db0
        /*0c48*/ 	.word	0x00000000
        /*0c4c*/ 	.word	0x00000000
        /*0c50*/ 	.short	0x010a
        /*0c52*/ 	.byte	0xff
	.zero		1


	//   ....[183]....
        /*0c54*/ 	.word	0x00007e10
        /*0c58*/ 	.word	0x00000000
        /*0c5c*/ 	.word	0x00000000
        /*0c60*/ 	.short	0x010a
        /*0c62*/ 	.byte	0xff
	.zero		1


	//   ....[184]....
        /*0c64*/ 	.word	0x00007e70
        /*0c68*/ 	.word	0x00000000
        /*0c6c*/ 	.word	0x00000000
        /*0c70*/ 	.short	0x010a
        /*0c72*/ 	.byte	0xff
	.zero		1


	//   ....[185]....
        /*0c74*/ 	.word	0x00007ed0
        /*0c78*/ 	.word	0x00000000
        /*0c7c*/ 	.word	0x00000000
        /*0c80*/ 	.short	0x010a
        /*0c82*/ 	.byte	0xff
	.zero		1


	//   ....[186]....
        /*0c84*/ 	.word	0x00007f30
        /*0c88*/ 	.word	0x00000000
        /*0c8c*/ 	.word	0x00000000
        /*0c90*/ 	.short	0x010a
        /*0c92*/ 	.byte	0xff
	.zero		1


	//   ....[187]....
        /*0c94*/ 	.word	0x00007f80
        /*0c98*/ 	.word	0x00000000
        /*0c9c*/ 	.word	0x000001d0
        /*0ca0*/ 	.short	0x010a
        /*0ca2*/ 	.byte	0xff
	.zero		1


	//   ....[188]....
        /*0ca4*/ 	.word	0x00007fe0
        /*0ca8*/ 	.word	0x00000000
        /*0cac*/ 	.word	0x000001c8
        /*0cb0*/ 	.short	0x010a
        /*0cb2*/ 	.byte	0xff
	.zero		1


	//   ....[189]....
        /*0cb4*/ 	.word	0x00008040
        /*0cb8*/ 	.word	0x00000003
        /*0cbc*/ 	.word	0x000001b8
        /*0cc0*/ 	.short	0x010a
        /*0cc2*/ 	.byte	0xff
	.zero		1


	//   ....[190]....
        /*0cc4*/ 	.word	0x00008090
        /*0cc8*/ 	.word	0x00000000
        /*0ccc*/ 	.word	0x000001d0
        /*0cd0*/ 	.short	0x010a
        /*0cd2*/ 	.byte	0xff
	.zero		1


	//   ....[191]....
        /*0cd4*/ 	.word	0x000080f0
        /*0cd8*/ 	.word	0x00000000
        /*0cdc*/ 	.word	0x000001b0
        /*0ce0*/ 	.short	0x010a
        /*0ce2*/ 	.byte	0xff
	.zero		1


	//   ....[192]....
        /*0ce4*/ 	.word	0x00008140
        /*0ce8*/ 	.word	0x0000005c
        /*0cec*/ 	.word	0x000001f0
        /*0cf0*/ 	.short	0x010a
        /*0cf2*/ 	.byte	0xff
	.zero		1


	//----- nvinfo : EIATTR_NUM_MBARRIERS
	.align		4
.L_47:
        /*0cf4*/ 	.byte	0x03, 0x38
        /*0cf6*/ 	.short	0x004a


	//----- nvinfo : EIATTR_EXIT_INSTR_OFFSETS
	.align		4
        /*0cf8*/ 	.byte	0x04, 0x1c
        /*0cfa*/ 	.short	(.L_49 - .L_48)


	//   ....[0]....
.L_48:
        /*0cfc*/ 	.word	0x00003480


	//   ....[1]....
        /*0d00*/ 	.word	0x00003970


	//   ....[2]....
        /*0d04*/ 	.word	0x000039d0


	//   ....[3]....
        /*0d08*/ 	.word	0x00004840


	//   ....[4]....
        /*0d0c*/ 	.word	0x00005370


	//   ....[5]....
        /*0d10*/ 	.word	0x000053b0


	//   ....[6]....
        /*0d14*/ 	.word	0x00007060


	//----- nvinfo : EIATTR_MAX_THREADS
	.align		4
.L_49:
        /*0d18*/ 	.byte	0x04, 0x05
        /*0d1a*/ 	.short	(.L_51 - .L_50)
.L_50:
        /*0d1c*/ 	.word	0x00000100
        /*0d20*/ 	.word	0x00000001
        /*0d24*/ 	.word	0x00000001


	//----- nvinfo : EIATTR_CRS_STACK_SIZE
	.align		4
.L_51:
        /*0d28*/ 	.byte	0x04, 0x1e
        /*0d2a*/ 	.short	(.L_53 - .L_52)
.L_52:
        /*0d2c*/ 	.word	0x00000000


	//----- nvinfo : EIATTR_CBANK_PARAM_SIZE
	.align		4
.L_53:
        /*0d30*/ 	.byte	0x03, 0x19
        /*0d32*/ 	.short	0x0800


	//----- nvinfo : EIATTR_PARAM_CBANK
	.align		4
        /*0d34*/ 	.byte	0x04, 0x0a
        /*0d36*/ 	.short	(.L_55 - .L_54)
	.align		4
.L_54:
        /*0d38*/ 	.word	index@(.nv.constant0._ZN7cutlass13device_kernelINS_4gemm6kernel13GemmUniversalIN4cute5tupleIJiiiiEEENS1_10collective13CollectiveMmaINS1_35MainloopSm100TmaUmmaWarpSpecializedILi27ELi2ELi4ENS5_IJNS4_1CILi1EEESB_SB_EEEEENS5_IJNSA_ILi64EEESE_SE_EEENS_12float_e5m2_tENS5_IJlSB_lEEESG_NS5_IJSB_llEEENS4_8TiledMMAINS4_8MMA_AtomIJNS4_10MMA_TraitsINS4_19SM100_MMA_F8F6F4_SSEJSG_SG_fSE_SE_NS4_17integral_constantINS4_4UMMA5MajorELSP_0EEENSN_ISP_LSP_1EEENSN_INSO_7ScaleInELSS_0EEEST_EEEEEENS4_6LayoutISC_NS5_IJNSA_ILi0EEESX_SX_EEEEENS5_IJNS4_10UnderscoreES10_S10_EEEEENS4_13SM90_TMA_LOADENS4_14ComposedLayoutINS4_7SwizzleILi2ELi4ELi3EEENS4_18smem_ptr_flag_bitsILi8EEENSW_INS5_IJNSA_ILi8EEESE_EEENS5_IJSE_SB_EEEEEEEvNS4_8identityES13_NS14_IS16_S18_NSW_INS5_IJSE_S19_EEENS5_IJSB_SE_EEEEEEEvS1E_EENS_8epilogue10collective18CollectiveEpilogueINS1K_23Sm100TmaWarpSpecializedILi1ELi1ELi32ELb0ELb0EEEJSF_NS5_IJNSW_ISE_SB_EES1P_EEESG_SH_SG_SH_NS1K_6fusion15FusionCallbacksIS1O_NS1R_17LinearCombinationISG_fSG_fLNS_15FloatRoundStyleE2EEESF_S1Q_JEEENS4_5SM1004TMEM4LOAD26SM100_TMEM_LOAD_16dp32b32xES13_S1D_NS4_39AutoVectorizingCopyWithAssumedAlignmentILi128EEENS4_14SM90_TMA_STOREES1D_S22_S22_EEEvvEEEEvNT_6ParamsE)
        /*0d3c*/ 	.short	0x0380
        /*0d3e*/ 	.short	0x0800


	//----- nvinfo : EIATTR_SW_WAR
	.align		4
.L_55:
        /*0d40*/ 	.byte	0x04, 0x36
        /*0d42*/ 	.short	(.L_57 - .L_56)
.L_56:
        /*0d44*/ 	.word	0x00000008
.L_57:


//--------------------- .nv.callgraph             --------------------------
	.section	.nv.callgraph,"",@"SHT_CUDA_CALLGRAPH"
	.align	4
	.sectionentsize	8
	.align		4
        /*0000*/ 	.word	0x00000000
	.align		4
        /*0004*/ 	.word	0xffffffff
	.align		4
        /*0008*/ 	.word	index@(_ZN7cutlass13device_kernelINS_4gemm6kernel13GemmUniversalIN4cute5tupleIJiiiiEEENS1_10collective13CollectiveMmaINS1_35MainloopSm100TmaUmmaWarpSpecializedILi27ELi2ELi4ENS5_IJNS4_1CILi1EEESB_SB_EEEEENS5_IJNSA_ILi64EEESE_SE_EEENS_12float_e5m2_tENS5_IJlSB_lEEESG_NS5_IJSB_llEEENS4_8TiledMMAINS4_8MMA_AtomIJNS4_10MMA_TraitsINS4_19SM100_MMA_F8F6F4_SSEJSG_SG_fSE_SE_NS4_17integral_constantINS4_4UMMA5MajorELSP_0EEENSN_ISP_LSP_1EEENSN_INSO_7ScaleInELSS_0EEEST_EEEEEENS4_6LayoutISC_NS5_IJNSA_ILi0EEESX_SX_EEEEENS5_IJNS4_10UnderscoreES10_S10_EEEEENS4_13SM90_TMA_LOADENS4_14ComposedLayoutINS4_7SwizzleILi2ELi4ELi3EEENS4_18smem_ptr_flag_bitsILi8EEENSW_INS5_IJNSA_ILi8EEESE_EEENS5_IJSE_SB_EEEEEEEvNS4_8identityES13_NS14_IS16_S18_NSW_INS5_IJSE_S19_EEENS5_IJSB_SE_EEEEEEEvS1E_EENS_8epilogue10collective18CollectiveEpilogueINS1K_23Sm100TmaWarpSpecializedILi1ELi1ELi32ELb0ELb0EEEJSF_NS5_IJNSW_ISE_SB_EES1P_EEESG_SH_SG_SH_NS1K_6fusion15FusionCallbacksIS1O_NS1R_17LinearCombinationISG_fSG_fLNS_15FloatRoundStyleE2EEESF_S1Q_JEEENS4_5SM1004TMEM4LOAD26SM100_TMEM_LOAD_16dp32b32xES13_S1D_NS4_39AutoVectorizingCopyWithAssumedAlignmentILi128EEENS4_14SM90_TMA_STOREES1D_S22_S22_EEEvvEEEEvNT_6ParamsE)
	.align		4
        /*000c*/ 	.word	index@(__assertfail)
	.align		4
        /*0010*/ 	.word	0x00000000
	.align		4
        /*0014*/ 	.word	0xfffffffe
	.align		4
        /*0018*/ 	.word	0x00000000
	.align		4
        /*001c*/ 	.word	0xfffffffd
	.align		4
        /*0020*/ 	.word	0x00000000
	.align		4
        /*0024*/ 	.word	0xfffffffc


//--------------------- .nv.constant4             --------------------------
	.section	.nv.constant4,"a",@progbits
	.align	8
	.align		8
.nv.constant4:
        /*0000*/ 	.dword	__assertfail
	.align		8
        /*0008*/ 	.dword	__unnamed_1
	.align		8
        /*0010*/ 	.dword	__unnamed_2
	.align		8
        /*0018*/ 	.dword	_ZN40_INTERNAL_9592bdfd_4_k_cu_753a4f62_299224cuda3std3__45__cpo5beginE
	.align		8
        /*0020*/ 	.dword	_ZN40_INTERNAL_9592bdfd_4_k_cu_753a4f62_299224cuda3std3__45__cpo3endE
	.align		8
        /*0028*/ 	.dword	_ZN40_INTERNAL_9592bdfd_4_k_cu_753a4f62_299224cuda3std3__45__cpo6cbeginE
	.align		8
        /*0030*/ 	.dword	_ZN40_INTERNAL_9592bdfd_4_k_cu_753a4f62_299224cuda3std3__45__cpo4cendE
	.align		8
        /*0038*/ 	.dword	_ZN40_INTERNAL_9592bdfd_4_k_cu_753a4f62_299224cuda3std3__442_GLOBAL__N__9592bdfd_4_k_cu_753a4f62_299226ignoreE
	.align		8
        /*0040*/ 	.dword	_ZN40_INTERNAL_9592bdfd_4_k_cu_753a4f62_299224cuda3std3__419piecewise_constructE
	.align		8
        /*0048*/ 	.dword	_ZN40_INTERNAL_9592bdfd_4_k_cu_753a4f62_299224cuda3std3__48in_placeE
	.align		8
        /*0050*/ 	.dword	_ZN40_INTERNAL_9592bdfd_4_k_cu_753a4f62_299224cuda3std6ranges3__45__cpo4swapE
	.align		8
        /*0058*/ 	.dword	_ZN40_INTERNAL_9592bdfd_4_k_cu_753a4f62_299224cuda3std6ranges3__45__cpo9iter_moveE
	.align		8
        /*0060*/ 	.dword	_ZN40_INTERNAL_9592bdfd_4_k_cu_753a4f62_299224cute7productE
	.align		8
        /*0068*/ 	.dword	_ZN40_INTERNAL_9592bdfd_4_k_cu_753a4f62_299224cute1_E
	.align		8
        /*0070*/ 	.dword	$str$25
	.align		8
        /*0078*/ 	.dword	$str$26
	.align		8
        /*0080*/ 	.dword	$str$27
	.align		8
        /*0088*/ 	.dword	$str$28


//--------------------- .text._ZN7cutlass13device_kernelINS_4gemm6kernel13GemmUniversalIN4cute5tupleIJiiiiEEENS1_10collective13CollectiveMmaINS1_35MainloopSm100TmaUmmaWarpSpecializedILi27ELi2ELi4ENS5_IJNS4_1CILi1EEESB_SB_EEEEENS5_IJNSA_ILi64EEESE_SE_EEENS_12float_e5m2_tENS5_IJlSB_lEEESG_NS5_IJSB_llEEENS4_8TiledMMAINS4_8MMA_AtomIJNS4_10MMA_TraitsINS4_19SM100_MMA_F8F6F4_SSEJSG_SG_fSE_SE_NS4_17integral_constantINS4_4UMMA5MajorELSP_0EEENSN_ISP_LSP_1EEENSN_INSO_7ScaleInELSS_0EEEST_EEEEEENS4_6LayoutISC_NS5_IJNSA_ILi0EEESX_SX_EEEEENS5_IJNS4_10UnderscoreES10_S10_EEEEENS4_13SM90_TMA_LOADENS4_14ComposedLayoutINS4_7SwizzleILi2ELi4ELi3EEENS4_18smem_ptr_flag_bitsILi8EEENSW_INS5_IJNSA_ILi8EEESE_EEENS5_IJSE_SB_EEEEEEEvNS4_8identityES13_NS14_IS16_S18_NSW_INS5_IJSE_S19_EEENS5_IJSB_SE_EEEEEEEvS1E_EENS_8epilogue10collective18CollectiveEpilogueINS1K_23Sm100TmaWarpSpecializedILi1ELi1ELi32ELb0ELb0EEEJSF_NS5_IJNSW_ISE_SB_EES1P_EEESG_SH_SG_SH_NS1K_6fusion15FusionCallbacksIS1O_NS1R_17LinearCombinationISG_fSG_fLNS_15FloatRoundStyleE2EEESF_S1Q_JEEENS4_5SM1004TMEM4LOAD26SM100_TMEM_LOAD_16dp32b32xES13_S1D_NS4_39AutoVectorizingCopyWithAssumedAlignmentILi128EEENS4_14SM90_TMA_STOREES1D_S22_S22_EEEvvEEEEvNT_6ParamsE --------------------------
	.section	.text._ZN7cutlass13device_kernelINS_4gemm6kernel13GemmUniversalIN4cute5tupleIJiiiiEEENS1_10collective13CollectiveMmaINS1_35MainloopSm100TmaUmmaWarpSpecializedILi27ELi2ELi4ENS5_IJNS4_1CILi1EEESB_SB_EEEEENS5_IJNSA_ILi64EEESE_SE_EEENS_12float_e5m2_tENS5_IJlSB_lEEESG_NS5_IJSB_llEEENS4_8TiledMMAINS4_8MMA_AtomIJNS4_10MMA_TraitsINS4_19SM100_MMA_F8F6F4_SSEJSG_SG_fSE_SE_NS4_17integral_constantINS4_4UMMA5MajorELSP_0EEENSN_ISP_LSP_1EEENSN_INSO_7ScaleInELSS_0EEEST_EEEEEENS4_6LayoutISC_NS5_IJNSA_ILi0EEESX_SX_EEEEENS5_IJNS4_10UnderscoreES10_S10_EEEEENS4_13SM90_TMA_LOADENS4_14ComposedLayoutINS4_7SwizzleILi2ELi4ELi3EEENS4_18smem_ptr_flag_bitsILi8EEENSW_INS5_IJNSA_ILi8EEESE_EEENS5_IJSE_SB_EEEEEEEvNS4_8identityES13_NS14_IS16_S18_NSW_INS5_IJSE_S19_EEENS5_IJSB_SE_EEEEEEEvS1E_EENS_8epilogue10collective18CollectiveEpilogueINS1K_23Sm100TmaWarpSpecializedILi1ELi1ELi32ELb0ELb0EEEJSF_NS5_IJNSW_ISE_SB_EES1P_EEESG_SH_SG_SH_NS1K_6fusion15FusionCallbacksIS1O_NS1R_17LinearCombinationISG_fSG_fLNS_15FloatRoundStyleE2EEESF_S1Q_JEEENS4_5SM1004TMEM4LOAD26SM100_TMEM_LOAD_16dp32b32xES13_S1D_NS4_39AutoVectorizingCopyWithAssumedAlignmentILi128EEENS4_14SM90_TMA_STOREES1D_S22_S22_EEEvvEEEEvNT_6ParamsE,"ax",@progbits
	.align	128
.text._ZN7cutlass13device_kernelINS_4gemm6kernel13GemmUniversalIN4cute5tupleIJiiiiEEENS1_10collective13CollectiveMmaINS1_35MainloopSm100TmaUmmaWarpSpecializedILi27ELi2ELi4ENS5_IJNS4_1CILi1EEESB_SB_EEEEENS5_IJNSA_ILi64EEESE_SE_EEENS_12float_e5m2_tENS5_IJlSB_lEEESG_NS5_IJSB_llEEENS4_8TiledMMAINS4_8MMA_AtomIJNS4_10MMA_TraitsINS4_19SM100_MMA_F8F6F4_SSEJSG_SG_fSE_SE_NS4_17integral_constantINS4_4UMMA5MajorELSP_0EEENSN_ISP_LSP_1EEENSN_INSO_7ScaleInELSS_0EEEST_EEEEEENS4_6LayoutISC_NS5_IJNSA_ILi0EEESX_SX_EEEEENS5_IJNS4_10UnderscoreES10_S10_EEEEENS4_13SM90_TMA_LOADENS4_14ComposedLayoutINS4_7SwizzleILi2ELi4ELi3EEENS4_18smem_ptr_flag_bitsILi8EEENSW_INS5_IJNSA_ILi8EEESE_EEENS5_IJSE_SB_EEEEEEEvNS4_8identityES13_NS14_IS16_S18_NSW_INS5_IJSE_S19_EEENS5_IJSB_SE_EEEEEEEvS1E_EENS_8epilogue10collective18CollectiveEpilogueINS1K_23Sm100TmaWarpSpecializedILi1ELi1ELi32ELb0ELb0EEEJSF_NS5_IJNSW_ISE_SB_EES1P_EEESG_SH_SG_SH_NS1K_6fusion15FusionCallbacksIS1O_NS1R_17LinearCombinationISG_fSG_fLNS_15FloatRoundStyleE2EEESF_S1Q_JEEENS4_5SM1004TMEM4LOAD26SM100_TMEM_LOAD_16dp32b32xES13_S1D_NS4_39AutoVectorizingCopyWithAssumedAlignmentILi128EEENS4_14SM90_TMA_STOREES1D_S22_S22_EEEvvEEEEvNT_6ParamsE:
        .type           _ZN7cutlass13device_kernelINS_4gemm6kernel13GemmUniversalIN4cute5tupleIJiiiiEEENS1_10collective13CollectiveMmaINS1_35MainloopSm100TmaUmmaWarpSpecializedILi27ELi2ELi4ENS5_IJNS4_1CILi1EEESB_SB_EEEEENS5_IJNSA_ILi64EEESE_SE_EEENS_12float_e5m2_tENS5_IJlSB_lEEESG_NS5_IJSB_llEEENS4_8TiledMMAINS4_8MMA_AtomIJNS4_10MMA_TraitsINS4_19SM100_MMA_F8F6F4_SSEJSG_SG_fSE_SE_NS4_17integral_constantINS4_4UMMA5MajorELSP_0EEENSN_ISP_LSP_1EEENSN_INSO_7ScaleInELSS_0EEEST_EEEEEENS4_6LayoutISC_NS5_IJNSA_ILi0EEESX_SX_EEEEENS5_IJNS4_10UnderscoreES10_S10_EEEEENS4_13SM90_TMA_LOADENS4_14ComposedLayoutINS4_7SwizzleILi2ELi4ELi3EEENS4_18smem_ptr_flag_bitsILi8EEENSW_INS5_IJNSA_ILi8EEESE_EEENS5_IJSE_SB_EEEEEEEvNS4_8identityES13_NS14_IS16_S18_NSW_INS5_IJSE_S19_EEENS5_IJSB_SE_EEEEEEEvS1E_EENS_8epilogue10collective18CollectiveEpilogueINS1K_23Sm100TmaWarpSpecializedILi1ELi1ELi32ELb0ELb0EEEJSF_NS5_IJNSW_ISE_SB_EES1P_EEESG_SH_SG_SH_NS1K_6fusion15FusionCallbacksIS1O_NS1R_17LinearCombinationISG_fSG_fLNS_15FloatRoundStyleE2EEESF_S1Q_JEEENS4_5SM1004TMEM4LOAD26SM100_TMEM_LOAD_16dp32b32xES13_S1D_NS4_39AutoVectorizingCopyWithAssumedAlignmentILi128EEENS4_14SM90_TMA_STOREES1D_S22_S22_EEEvvEEEEvNT_6ParamsE,@function
        .size           _ZN7cutlass13device_kernelINS_4gemm6kernel13GemmUniversalIN4cute5tupleIJiiiiEEENS1_10collective13CollectiveMmaINS1_35MainloopSm100TmaUmmaWarpSpecializedILi27ELi2ELi4ENS5_IJNS4_1CILi1EEESB_SB_EEEEENS5_IJNSA_ILi64EEESE_SE_EEENS_12float_e5m2_tENS5_IJlSB_lEEESG_NS5_IJSB_llEEENS4_8TiledMMAINS4_8MMA_AtomIJNS4_10MMA_TraitsINS4_19SM100_MMA_F8F6F4_SSEJSG_SG_fSE_SE_NS4_17integral_constantINS4_4UMMA5MajorELSP_0EEENSN_ISP_LSP_1EEENSN_INSO_7ScaleInELSS_0EEEST_EEEEEENS4_6LayoutISC_NS5_IJNSA_ILi0EEESX_SX_EEEEENS5_IJNS4_10UnderscoreES10_S10_EEEEENS4_13SM90_TMA_LOADENS4_14ComposedLayoutINS4_7SwizzleILi2ELi4ELi3EEENS4_18smem_ptr_flag_bitsILi8EEENSW_INS5_IJNSA_ILi8EEESE_EEENS5_IJSE_SB_EEEEEEEvNS4_8identityES13_NS14_IS16_S18_NSW_INS5_IJSE_S19_EEENS5_IJSB_SE_EEEEEEEvS1E_EENS_8epilogue10collective18CollectiveEpilogueINS1K_23Sm100TmaWarpSpecializedILi1ELi1ELi32ELb0ELb0EEEJSF_NS5_IJNSW_ISE_SB_EES1P_EEESG_SH_SG_SH_NS1K_6fusion15FusionCallbacksIS1O_NS1R_17LinearCombinationISG_fSG_fLNS_15FloatRoundStyleE2EEESF_S1Q_JEEENS4_5SM1004TMEM4LOAD26SM100_TMEM_LOAD_16dp32b32xES13_S1D_NS4_39AutoVectorizingCopyWithAssumedAlignmentILi128EEENS4_14SM90_TMA_STOREES1D_S22_S22_EEEvvEEEEvNT_6ParamsE,(.L_x_198 - _ZN7cutlass13device_kernelINS_4gemm6kernel13GemmUniversalIN4cute5tupleIJiiiiEEENS1_10collective13CollectiveMmaINS1_35MainloopSm100TmaUmmaWarpSpecializedILi27ELi2ELi4ENS5_IJNS4_1CILi1EEESB_SB_EEEEENS5_IJNSA_ILi64EEESE_SE_EEENS_12float_e5m2_tENS5_IJlSB_lEEESG_NS5_IJSB_llEEENS4_8TiledMMAINS4_8MMA_AtomIJNS4_10MMA_TraitsINS4_19SM100_MMA_F8F6F4_SSEJSG_SG_fSE_SE_NS4_17integral_constantINS4_4UMMA5MajorELSP_0EEENSN_ISP_LSP_1EEENSN_INSO_7ScaleInELSS_0EEEST_EEEEEENS4_6LayoutISC_NS5_IJNSA_ILi0EEESX_SX_EEEEENS5_IJNS4_10UnderscoreES10_S10_EEEEENS4_13SM90_TMA_LOADENS4_14ComposedLayoutINS4_7SwizzleILi2ELi4ELi3EEENS4_18smem_ptr_flag_bitsILi8EEENSW_INS5_IJNSA_ILi8EEESE_EEENS5_IJSE_SB_EEEEEEEvNS4_8identityES13_NS14_IS16_S18_NSW_INS5_IJSE_S19_EEENS5_IJSB_SE_EEEEEEEvS1E_EENS_8epilogue10collective18CollectiveEpilogueINS1K_23Sm100TmaWarpSpecializedILi1ELi1ELi32ELb0ELb0EEEJSF_NS5_IJNSW_ISE_SB_EES1P_EEESG_SH_SG_SH_NS1K_6fusion15FusionCallbacksIS1O_NS1R_17LinearCombinationISG_fSG_fLNS_15FloatRoundStyleE2EEESF_S1Q_JEEENS4_5SM1004TMEM4LOAD26SM100_TMEM_LOAD_16dp32b32xES13_S1D_NS4_39AutoVectorizingCopyWithAssumedAlignmentILi128EEENS4_14SM90_TMA_STOREES1D_S22_S22_EEEvvEEEEvNT_6ParamsE)
        .other          _ZN7cutlass13device_kernelINS_4gemm6kernel13GemmUniversalIN4cute5tupleIJiiiiEEENS1_10collective13CollectiveMmaINS1_35MainloopSm100TmaUmmaWarpSpecializedILi27ELi2ELi4ENS5_IJNS4_1CILi1EEESB_SB_EEEEENS5_IJNSA_ILi64EEESE_SE_EEENS_12float_e5m2_tENS5_IJlSB_lEEESG_NS5_IJSB_llEEENS4_8TiledMMAINS4_8MMA_AtomIJNS4_10MMA_TraitsINS4_19SM100_MMA_F8F6F4_SSEJSG_SG_fSE_SE_NS4_17integral_constantINS4_4UMMA5MajorELSP_0EEENSN_ISP_LSP_1EEENSN_INSO_7ScaleInELSS_0EEEST_EEEEEENS4_6LayoutISC_NS5_IJNSA_ILi0EEESX_SX_EEEEENS5_IJNS4_10UnderscoreES10_S10_EEEEENS4_13SM90_TMA_LOADENS4_14ComposedLayoutINS4_7SwizzleILi2ELi4ELi3EEENS4_18smem_ptr_flag_bitsILi8EEENSW_INS5_IJNSA_ILi8EEESE_EEENS5_IJSE_SB_EEEEEEEvNS4_8identityES13_NS14_IS16_S18_NSW_INS5_IJSE_S19_EEENS5_IJSB_SE_EEEEEEEvS1E_EENS_8epilogue10collective18CollectiveEpilogueINS1K_23Sm100TmaWarpSpecializedILi1ELi1ELi32ELb0ELb0EEEJSF_NS5_IJNSW_ISE_SB_EES1P_EEESG_SH_SG_SH_NS1K_6fusion15FusionCallbacksIS1O_NS1R_17LinearCombinationISG_fSG_fLNS_15FloatRoundStyleE2EEESF_S1Q_JEEENS4_5SM1004TMEM4LOAD26SM100_TMEM_LOAD_16dp32b32xES13_S1D_NS4_39AutoVectorizingCopyWithAssumedAlignmentILi128EEENS4_14SM90_TMA_STOREES1D_S22_S22_EEEvvEEEEvNT_6ParamsE,@"STO_CUDA_ENTRY STV_DEFAULT"
_ZN7cutlass13device_kernelINS_4gemm6kernel13GemmUniversalIN4cute5tupleIJiiiiEEENS1_10collective13CollectiveMmaINS1_35MainloopSm100TmaUmmaWarpSpecializedILi27ELi2ELi4ENS5_IJNS4_1CILi1EEESB_SB_EEEEENS5_IJNSA_ILi64EEESE_SE_EEENS_12float_e5m2_tENS5_IJlSB_lEEESG_NS5_IJSB_llEEENS4_8TiledMMAINS4_8MMA_AtomIJNS4_10MMA_TraitsINS4_19SM100_MMA_F8F6F4_SSEJSG_SG_fSE_SE_NS4_17integral_constantINS4_4UMMA5MajorELSP_0EEENSN_ISP_LSP_1EEENSN_INSO_7ScaleInELSS_0EEEST_EEEEEENS4_6LayoutISC_NS5_IJNSA_ILi0EEESX_SX_EEEEENS5_IJNS4_10UnderscoreES10_S10_EEEEENS4_13SM90_TMA_LOADENS4_14ComposedLayoutINS4_7SwizzleILi2ELi4ELi3EEENS4_18smem_ptr_flag_bitsILi8EEENSW_INS5_IJNSA_ILi8EEESE_EEENS5_IJSE_SB_EEEEEEEvNS4_8identityES13_NS14_IS16_S18_NSW_INS5_IJSE_S19_EEENS5_IJSB_SE_EEEEEEEvS1E_EENS_8epilogue10collective18CollectiveEpilogueINS1K_23Sm100TmaWarpSpecializedILi1ELi1ELi32ELb0ELb0EEEJSF_NS5_IJNSW_ISE_SB_EES1P_EEESG_SH_SG_SH_NS1K_6fusion15FusionCallbacksIS1O_NS1R_17LinearCombinationISG_fSG_fLNS_15FloatRoundStyleE2EEESF_S1Q_JEEENS4_5SM1004TMEM4LOAD26SM100_TMEM_LOAD_16dp32b32xES13_S1D_NS4_39AutoVectorizingCopyWithAssumedAlignmentILi128EEENS4_14SM90_TMA_STOREES1D_S22_S22_EEEvvEEEEvNT_6ParamsE:
[----:B------:R-:W1:Y:S01]  /*0000*/  LDC R1, c[0x0][0x37c] ;  /* 0x0000df00ff017b82 */ /* 0x000e620000000800 */
[----:B------:R-:W2:Y:S01]  /*0010*/  S2R R101, SR_TID.X ;  /* 0x0000000000657919 */ /* 0x000ea20000002100 */
[----:B------:R-:W3:Y:S01]  /*0020*/  LDCU.64 UR4, c[0x0][0x890] ;  /* 0x00011200ff0477ac */ /* 0x000ee20008000a00 */
[----:B------:R-:W-:Y:S02]  /*0030*/  PRMT R96, RZ, 0x7610, R96 ;  /* 0x00007610ff607816 */ /* 0x000fe40000000060 */
[----:B------:R-:W-:Y:S01]  /*0040*/  ELECT P5, URZ, PT ;  /* 0x0000000000ff782f */ /* 0x000fe200038a0000 */
[----:B------:R-:W4:Y:S01]  /*0050*/  LDCU.64 UR40, c[0x0][0x358] ;  /* 0x00006b00ff2877ac */ /* 0x000f220008000a00 */
[----:B---3--:R-:W-:-:S04]  /*0060*/  UISETP.NE.U32.AND UP0, UPT, UR4, URZ, UPT ;  /* 0x000000ff0400728c */ /* 0x008fc8000bf05070 */
[----:B------:R-:W-:Y:S01]  /*0070*/  UISETP.NE.AND.EX UP0, UPT, UR5, URZ, UPT, UP0 ;  /* 0x000000ff0500728c */ /* 0x000fe2000bf05300 */
[----:B--2---:R-:W-:-:S05]  /*0080*/  SHF.R.U32.HI R104, RZ, 0x5, R101 ;  /* 0x00000005ff687819 */ /* 0x004fca0000011665 */
[----:B------:R-:W2:Y:S02]  /*0090*/  SHFL.IDX PT, R0, R104, RZ, 0x1f ;  /* 0x00001fff68007589 */ /* 0x000ea400000e0000 */
[----:B--2---:R-:W-:Y:S01]  /*00a0*/  R2UR UR8, R0 ;  /* 0x00000000000872ca */ /* 0x004fe200000e0000 */
[----:B-1--4-:R-:W-:-:S14]  /*00b0*/  BRA.U UP0, `(.L_x_0) ;  /* 0x00000001002c7547 */ /* 0x012fdc000b800000 */
[----:B------:R-:W1:Y:S02]  /*00c0*/  LDCU.64 UR6, c[0x0][0x888] ;  /* 0x00011100ff0677ac */ /* 0x000e640008000a00 */
[----:B-1----:R-:W-:-:S04]  /*00d0*/  UISETP.NE.U32.AND UP0, UPT, UR6, URZ, UPT ;  /* 0x000000ff0600728c */ /* 0x002fc8000bf05070 */
[----:B------:R-:W-:-:S09]  /*00e0*/  UISETP.NE.AND.EX UP0, UPT, UR7, URZ, UPT, UP0 ;  /* 0x000000ff0700728c */ /* 0x000fd2000bf05300 */
[----:B------:R-:W-:Y:S05]  /*00f0*/  BRA.U !UP0, `(.L_x_1) ;  /* 0x0000000108107547 */ /* 0x000fea000b800000 */
[----:B------:R-:W1:Y:S02]  /*0100*/  LDC.64 R2, c[0x0][0x888] ;  /* 0x00022200ff027b82 */ /* 0x000e640000000a00 */
[----:B-1----:R1:W5:Y:S01]  /*0110*/  LDG.E R49, desc[UR40][R2.64] ;  /* 0x0000002802317981 */ /* 0x002362000c1e1900 */
[----:B------:R-:W-:Y:S01]  /*0120*/  HFMA2 R96, -RZ, RZ, 0, 5.9604644775390625e-08 ;  /* 0x00000001ff607431 */ /* 0x000fe200000001ff */
[----:B------:R-:W-:Y:S05]  /*0130*/  BRA `(.L_x_0) ;  /* 0x00000000000c7947 */ /* 0x000fea0003800000 */
.L_x_1:
[----:B------:R-:W1:Y:S01]  /*0140*/  LDCU UR6, c[0x0][0x880] ;  /* 0x00011000ff0677ac */ /* 0x000e620008000800 */
[----:B------:R-:W-:Y:S01]  /*0150*/  HFMA2 R96, -RZ, RZ, 0, 5.9604644775390625e-08 ;  /* 0x00000001ff607431 */ /* 0x000fe200000001ff */
[----:B-1----:R-:W-:-:S07]  /*0160*/  MOV R49, UR6 ;  /* 0x0000000600317c02 */ /* 0x002fce0008000f00 */
.L_x_0:
[----:B------:R-:W2:Y:S02]  /*0170*/  LDCU.64 UR6, c[0x0][0x8b0] ;  /* 0x00011600ff0677ac */ /* 0x000ea40008000a00 */
[----:B--2---:R-:W-:-:S04]  /*0180*/  UISETP.NE.U32.AND UP0, UPT, UR6, URZ, UPT ;  /* 0x000000ff0600728c */ /* 0x004fc8000bf05070 */
[----:B------:R-:W-:-:S09]  /*0190*/  UISETP.NE.AND.EX UP0, UPT, UR7, URZ, UPT, UP0 ;  /* 0x000000ff0700728c */ /* 0x000fd2000bf05300 */
[----:B------:R-:W-:Y:S05]  /*01a0*/  BRA.U UP0, `(.L_x_2) ;  /* 0x0000000100247547 */ /* 0x000fea000b800000 */
[----:B------:R-:W2:Y:S02]  /*01b0*/  LDCU.64 UR6, c[0x0][0x8a8] ;  /* 0x00011500ff0677ac */ /* 0x000ea40008000a00 */
[----:B--2---:R-:W-:-:S04]  /*01c0*/  UISETP.NE.U32.AND UP0, UPT, UR6, URZ, UPT ;  /* 0x000000ff0600728c */ /* 0x004fc8000bf05070 */
[----:B------:R-:W-:-:S09]  /*01d0*/  UISETP.NE.AND.EX UP0, UPT, UR7, URZ, UPT, UP0 ;  /* 0x000000ff0700728c */ /* 0x000fd2000bf05300 */
[----:B------:R-:W-:Y:S05]  /*01e0*/  BRA.U !UP0, `(.L_x_3) ;  /* 0x00000001080c7547 */ /* 0x000fea000b800000 */
[----:B-1----:R-:W1:Y:S02]  /*01f0*/  LDC.64 R2, c[0x0][0x8a8] ;  /* 0x00022a00ff027b82 */ /* 0x002e640000000a00 */
[----:B-1----:R2:W5:Y:S01]  /*0200*/  LDG.E R47, desc[UR40][R2.64] ;  /* 0x00000028022f7981 */ /* 0x002562000c1e1900 */
[----:B------:R-:W-:Y:S05]  /*0210*/  BRA `(.L_x_2) ;  /* 0x0000000000087947 */ /* 0x000fea0003800000 */
.L_x_3:
[----:B------:R-:W2:Y:S02]  /*0220*/  LDCU UR6, c[0x0][0x8a0] ;  /* 0x00011400ff0677ac */ /* 0x000ea40008000800 */
[----:B--2---:R-:W-:Y:S02]  /*0230*/  MOV R47, UR6 ;  /* 0x00000006002f7c02 */ /* 0x004fe40008000f00 */
.L_x_2:
[----:B------:R-:W-:Y:S01]  /*0240*/  IMAD.U32 R0, RZ, RZ, UR8 ;  /* 0x00000008ff007e24 */ /* 0x000fe2000f8e00ff */
[----:B------:R-:W-:Y:S04]  /*0250*/  BSSY.RECONVERGENT B0, `(.L_x_4) ;  /* 0x000000c000007945 */ /* 0x000fe80003800200 */
[C---:B------:R-:W-:Y:S02]  /*0260*/  ISETP.NE.OR P1, PT, R0.reuse, 0x1, !P5 ;  /* 0x000000010000780c */ /* 0x040fe40006f25670 */
[----:B------:R-:W-:-:S11]  /*0270*/  ISETP.NE.OR P0, PT, R0, 0x3, !P5 ;  /* 0x000000030000780c */ /* 0x000fd60006f05670 */
[----:B------:R-:W-:Y:S05]  /*0280*/  @P1 BRA `(.L_x_5) ;  /* 0x0000000000201947 */ /* 0x000fea0003800000 */
[----:B------:R-:W3:Y:S02]  /*0290*/  LDCU.64 UR6, c[0x0][0x348] ;  /* 0x00006900ff0677ac */ /* 0x000ee40008000a00 */
[----:B---3--:R-:W-:Y:S02]  /*02a0*/  UIADD3 UR10, UP1, UPT, UR6, 0x80, URZ ;  /* 0x00000080060a7890 */ /* 0x008fe4000ff3e0ff */
[----:B------:R-:W-:Y:S02]  /*02b0*/  UIADD3 UR6, UP0, UPT, UR6, 0x180, URZ ;  /* 0x0000018006067890 */ /* 0x000fe4000ff1e0ff */
[----:B------:R-:W-:Y:S02]  /*02c0*/  UIADD3.X UR11, UPT, UPT, URZ, UR7, URZ, UP1, !UPT ;  /* 0x00000007ff0b7290 */ /* 0x000fe40008ffe4ff */
[----:B------:R-:W-:-:S07]  /*02d0*/  UIADD3.X UR7, UPT, UPT, URZ, UR7, URZ, UP0, !UPT ;  /* 0x00000007ff077290 */ /* 0x000fce00087fe4ff */
[----:B------:R3:W-:Y:S02]  /*02e0*/  UTMACCTL.PF [UR10] ;  /* 0x000000000a0079b9 */ /* 0x0007e40008040000 */
[----:B------:R3:W-:Y:S02]  /*02f0*/  UTMACCTL.PF [UR6] ;  /* 0x00000000060079b9 */ /* 0x0007e40008040000 */
[----:B---3--:R-:W-:Y:S01]  /*0300*/  NOP ;  /* 0x0000000000007918 */ /* 0x008fe20000000000 */
.L_x_5:
[----:B------:R-:W-:Y:S05]  /*0310*/  BSYNC.RECONVERGENT B0 ;  /* 0x0000000000007941 */ /* 0x000fea0003800200 */
.L_x_4:
[----:B------:R-:W-:Y:S04]  /*0320*/  BSSY.RECONVERGENT B0, `(.L_x_6) ;  /* 0x000000a000007945 */ /* 0x000fe80003800200 */
        /* <DEDUP_REMOVED lines=9> */
.L_x_7:
[----:B------:R-:W-:Y:S05]  /*03c0*/  BSYNC.RECONVERGENT B0 ;  /* 0x0000000000007941 */ /* 0x000fea0003800200 */
.L_x_6:
[----:B------:R-:W3:Y:S01]  /*03d0*/  LDCU.64 UR6, c[0x0][0x888] ;  /* 0x00011100ff0677ac */ /* 0x000ee20008000a00 */
[----:B------:R-:W-:Y:S02]  /*03e0*/  UISETP.EQ.U32.AND UP1, UPT, UR4, URZ, UPT ;  /* 0x000000ff0400728c */ /* 0x000fe4000bf22070 */
[----:B------:R-:W-:Y:S02]  /*03f0*/  UPLOP3.LUT UP2, UPT, UPT, UPT, UPT, 0x80, 0x8 ;  /* 0x000000000008789c */ /* 0x000fe40003f4f070 */
[----:B---3--:R-:W-:-:S04]  /*0400*/  UISETP.NE.U32.AND UP0, UPT, UR6, URZ, UPT ;  /* 0x000000ff0600728c */ /* 0x008fc8000bf05070 */
[----:B------:R-:W-:-:S04]  /*0410*/  UISETP.NE.AND.EX UP0, UPT, UR7, URZ, UPT, UP0 ;  /* 0x000000ff0700728c */ /* 0x000fc8000bf05300 */
[----:B------:R-:W-:-:S04]  /*0420*/  UISETP.EQ.OR.EX UP3, UPT, UR5, URZ, !UP0, UP1 ;  /* 0x000000ff0500728c */ /* 0x000fc8000c762710 */
[----:B------:R-:W-:-:S05]  /*0430*/  UP2UR UR44, UPR, URZ, 0x8 ;  /* 0x00000008ff2c7883 */ /* 0x000fca0008000000 */
[----:B------:R-:W-:Y:S07]  /*0440*/  BRA.U !UP3, `(.L_x_8) ;  /* 0x000000010b207547 */ /* 0x000fee000b800000 */
[----:B------:R-:W-:Y:S01]  /*0450*/  UISETP.NE.U32.AND UP2, UPT, UR4, URZ, UPT ;  /* 0x000000ff0400728c */ /* 0x000fe2000bf45070 */
[----:B-----5:R-:W-:Y:S01]  /*0460*/  FSETP.NEU.AND P0, PT, R49, RZ, PT ;  /* 0x000000ff3100720b */ /* 0x020fe20003f0d000 */
[----:B------:R-:W-:Y:S02]  /*0470*/  USEL UR4, URZ, 0xffffffff, UP0 ;  /* 0xffffffffff047887 */ /* 0x000fe40008000000 */
[----:B------:R-:W-:-:S10]  /*0480*/  UISETP.NE.AND.EX UP2, UPT, UR5, URZ, UPT, UP2 ;  /* 0x000000ff0500728c */ /* 0x000fd4000bf45320 */
[----:B------:R-:W-:Y:S01]  /*0490*/  VOTEU.ANY UP1, P0 ;  /* 0x0000000000ff7886 */ /* 0x000fe20000020100 */
[----:B------:R-:W-:-:S04]  /*04a0*/  @!UP2 USEL UR4, URZ, 0xffffffff, UP1 ;  /* 0xffffffffff04a887 */ /* 0x000fc80008800000 */
[----:B------:R-:W-:-:S04]  /*04b0*/  ULOP3.LUT UR4, UR4, 0x1, URZ, 0xc0, !UPT ;  /* 0x0000000104047892 */ /* 0x000fc8000f8ec0ff */
[----:B------:R-:W-:-:S11]  /*04c0*/  UISETP.NE.U32.AND UP2, UPT, UR4, 0x1, UPT ;  /* 0x000000010400788c */ /* 0x000fd6000bf45070 */
.L_x_8:
[----:B-12---:R-:W1:Y:S01]  /*04d0*/  SHFL.IDX PT, R2, R104, RZ, 0x1f ;  /* 0x00001fff68027589 */ /* 0x006e6200000e0000 */
[----:B------:R-:W-:-:S04]  /*04e0*/  UISETP.NE.AND UP1, UPT, UR8, 0x2, UPT ;  /* 0x000000020800788c */ /* 0x000fc8000bf25270 */
[----:B------:R-:W-:Y:S01]  /*04f0*/  USEL UR13, URZ, 0x1, UP1 ;  /* 0x00000001ff0d7887 */ /* 0x000fe20008800000 */
[----:B-1----:R-:W-:-:S13]  /*0500*/  ISETP.NE.AND P0, PT, R2, RZ, PT ;  /* 0x000000ff0200720c */ /* 0x002fda0003f05270 */
[----:B------:R-:W-:Y:S05]  /*0510*/  @P0 BRA `(.L_x_9) ;  /* 0x00000004000c0947 */ /* 0x000fea0003800000 */
[----:B------:R-:W-:Y:S01]  /*0520*/  ELECT P0, URZ, PT ;  /* 0x0000000000ff782f */ /* 0x000fe20003800000 */
[----:B------:R-:W-:-:S12]  /*0530*/  BSSY.RECONVERGENT B0, `(.L_x_9) ;  /* 0x0000041000007945 */ /* 0x000fd80003800200 */
[----:B------:R-:W-:Y:S05]  /*0540*/  @!P0 BRA `(.L_x_10) ;  /* 0x0000000000fc8947 */ /* 0x000fea0003800000 */
[----:B------:R-:W1:Y:S01]  /*0550*/  S2UR UR5, SR_CgaCtaId ;  /* 0x00000000000579c3 */ /* 0x000e620000008800 */
[----:B------:R-:W-:Y:S01]  /*0560*/  UMOV UR6, 0x400 ;  /* 0x0000040000067882 */ /* 0x000fe20000000000 */
[----:B------:R-:W-:Y:S01]  /*0570*/  UMOV UR4, 0x1 ;  /* 0x0000000100047882 */ /* 0x000fe20000000000 */
[----:B-1----:R-:W-:Y:S02]  /*0580*/  ULEA UR5, UR5, UR6, 0x18 ;  /* 0x0000000605057291 */ /* 0x002fe4000f8ec0ff */
[----:B------:R-:W-:-:S04]  /*0590*/  UIADD3 UR6, UPT, UPT, -UR4, 0x100000, URZ ;  /* 0x0010000004067890 */ /* 0x000fc8000fffe1ff */
[----:B------:R-:W-:Y:S02]  /*05a0*/  USHF.L.U32 UR7, UR6, 0xb, URZ ;  /* 0x0000000b06077899 */ /* 0x000fe400080006ff */
[----:B------:R-:W-:Y:S01]  /*05b0*/  USHF.L.U32 UR6, UR6, 0x1, URZ ;  /* 0x0000000106067899 */ /* 0x000fe200080006ff */
[----:B------:R-:W1:Y:S11]  /*05c0*/  FENCE.VIEW.ASYNC.S ;  /* 0x00000000000073c6 */ /* 0x000e760000000000 */
[----:B-1----:R1:W2:Y:S01]  /*05d0*/  SYNCS.EXCH.64 URZ, [UR5], UR6 ;  /* 0x0000000605ff75b2 */ /* 0x0022a20008000100 */
[----:B------:R1:W3:Y:S01]  /*05e0*/  SYNCS.EXCH.64 URZ, [UR5+0xd8], UR6 ;  /* 0x0000d80605ff75b2 */ /* 0x0002e20008000100 */
[----:B------:R1:W4:Y:S01]  /*05f0*/  SYNCS.EXCH.64 URZ, [UR5+0x8], UR6 ;  /* 0x0000080605ff75b2 */ /* 0x0003220008000100 */
[----:B------:R1:W1:Y:S01]  /*0600*/  SYNCS.EXCH.64 URZ, [UR5+0xe0], UR6 ;  /* 0x0000e00605ff75b2 */ /* 0x0002620008000100 */
        /* <DEDUP_REMOVED lines=50> */
[----:B--234-:R-:W-:Y:S01]  /*0930*/  NOP ;  /* 0x0000000000007918 */ /* 0x01cfe20000000000 */
.L_x_10:
[----:B-1----:R-:W-:Y:S05]  /*0940*/  BSYNC.RECONVERGENT B0 ;  /* 0x0000000000007941 */ /* 0x002fea0003800200 */
.L_x_9:
[----:B------:R-:W1:Y:S01]  /*0950*/  SHFL.IDX PT, R2, R104, RZ, 0x1f ;  /* 0x00001fff68027589 */ /* 0x000e6200000e0000 */
[----:B------:R-:W-:Y:S01]  /*0960*/  NOP ;  /* 0x0000000000007918 */ /* 0x000fe20000000000 */
[----:B-1----:R-:W-:-:S13]  /*0970*/  ISETP.NE.AND P0, PT, R2, 0x1, PT ;  /* 0x000000010200780c */ /* 0x002fda0003f05270 */
[----:B------:R-:W-:Y:S05]  /*0980*/  @P0 BRA `(.L_x_11) ;  /* 0x0000000000400947 */ /* 0x000fea0003800000 */
[----:B------:R-:W1:Y:S01]  /*0990*/  S2UR UR6, SR_CgaCtaId ;  /* 0x00000000000679c3 */ /* 0x000e620000008800 */
[----:B------:R-:W-:Y:S01]  /*09a0*/  UMOV UR7, 0x400 ;  /* 0x0000040000077882 */ /* 0x000fe20000000000 */
[----:B------:R-:W-:Y:S01]  /*09b0*/  UMOV UR5, 0x20 ;  /* 0x0000002000057882 */ /* 0x000fe20000000000 */
[----:B------:R-:W-:Y:S01]  /*09c0*/  UMOV UR4, 0x80 ;  /* 0x0000008000047882 */ /* 0x000fe20000000000 */
[----:B------:R-:W-:-:S04]  /*09d0*/  UIADD3 UR10, UPT, UPT, -UR5, 0x100000, URZ ;  /* 0x00100000050a7890 */ /* 0x000fc8000fffe1ff */
[----:B------:R-:W-:Y:S02]  /*09e0*/  USHF.L.U32 UR11, UR10, 0xb, URZ ;  /* 0x0000000b0a0b7899 */ /* 0x000fe400080006ff */
[----:B------:R-:W-:Y:S02]  /*09f0*/  USHF.L.U32 UR10, UR10, 0x1, URZ ;  /* 0x000000010a0a7899 */ /* 0x000fe400080006ff */
[----:B------:R-:W-:-:S04]  /*0a00*/  UIADD3 UR4, UPT, UPT, -UR4, 0x100000, URZ ;  /* 0x0010000004047890 */ /* 0x000fc8000fffe1ff */
[----:B------:R-:W-:Y:S02]  /*0a10*/  USHF.L.U32 UR5, UR4, 0xb, URZ ;  /* 0x0000000b04057899 */ /* 0x000fe400080006ff */
[----:B------:R-:W-:Y:S01]  /*0a20*/  USHF.L.U32 UR4, UR4, 0x1, URZ ;  /* 0x0000000104047899 */ /* 0x000fe200080006ff */
[----:B------:R-:W-:Y:S01]  /*0a30*/  ELECT P0, URZ, PT ;  /* 0x0000000000ff782f */ /* 0x000fe20003800000 */
[----:B-1----:R-:W-:Y:S01]  /*0a40*/  ULEA UR6, UR6, UR7, 0x18 ;  /* 0x0000000706067291 */ /* 0x002fe2000f8ec0ff */
[----:B------:R-:W1:Y:S11]  /*0a50*/  FENCE.VIEW.ASYNC.S ;  /* 0x00000000000073c6 */ /* 0x000e760000000000 */
[----:B-1----:R1:W2:Y:S01]  /*0a60*/  SYNCS.EXCH.64 URZ, [UR6+0x1b0], UR10 ;  /* 0x0001b00a06ff75b2 */ /* 0x0022a20008000100 */
[----:B------:R1:W3:Y:S01]  /*0a70*/  SYNCS.EXCH.64 URZ, [UR6+0x1b8], UR4 ;  /* 0x0001b80406ff75b2 */ /* 0x0002e20008000100 */
[----:B------:R-:W-:Y:S01]  /*0a80*/  NOP ;  /* 0x0000000000007918 */ /* 0x000fe20000000000 */
.L_x_11:
[----:B------:R-:W4:Y:S01]  /*0a90*/  SHFL.IDX PT, R2, R104, RZ, 0x1f ;  /* 0x00001fff68027589 */ /* 0x000f2200000e0000 */
[----:B------:R-:W-:Y:S01]  /*0aa0*/  NOP ;  /* 0x0000000000007918 */ /* 0x000fe20000000000 */
[----:B----4-:R-:W-:-:S13]  /*0ab0*/  ISETP.NE.AND P0, PT, R2, 0x3, PT ;  /* 0x000000030200780c */ /* 0x010fda0003f05270 */
[----:B------:R-:W-:Y:S05]  /*0ac0*/  @P0 BRA `(.L_x_12) ;  /* 0x0000000000300947 */ /* 0x000fea0003800000 */
[----:B-1----:R-:W1:Y:S01]  /*0ad0*/  S2UR UR5, SR_CgaCtaId ;  /* 0x00000000000579c3 */ /* 0x002e620000008800 */
[----:B------:R-:W-:Y:S01]  /*0ae0*/  UMOV UR6, 0x400 ;  /* 0x0000040000067882 */ /* 0x000fe20000000000 */
[----:B------:R-:W-:Y:S01]  /*0af0*/  UMOV UR4, 0x20 ;  /* 0x0000002000047882 */ /* 0x000fe20000000000 */
[----:B------:R-:W-:Y:S01]  /*0b00*/  ELECT P0, URZ, PT ;  /* 0x0000000000ff782f */ /* 0x000fe20003800000 */
[----:B-1----:R-:W-:Y:S02]  /*0b10*/  ULEA UR5, UR5, UR6, 0x18 ;  /* 0x0000000605057291 */ /* 0x002fe4000f8ec0ff */
[----:B------:R-:W-:-:S04]  /*0b20*/  UIADD3 UR6, UPT, UPT, -UR4, 0x100000, URZ ;  /* 0x0010000004067890 */ /* 0x000fc8000fffe1ff */
[----:B------:R-:W-:Y:S02]  /*0b30*/  USHF.L.U32 UR7, UR6, 0xb, URZ ;  /* 0x0000000b06077899 */ /* 0x000fe400080006ff */
[----:B------:R-:W-:Y:S01]  /*0b40*/  USHF.L.U32 UR6, UR6, 0x1, URZ ;  /* 0x0000000106067899 */ /* 0x000fe200080006ff */
[----:B------:R-:W1:Y:S11]  /*0b50*/  FENCE.VIEW.ASYNC.S ;  /* 0x00000000000073c6 */ /* 0x000e760000000000 */
[----:B-1----:R4:W1:Y:S01]  /*0b60*/  SYNCS.EXCH.64 URZ, [UR5+0x1c0], UR6 ;  /* 0x0001c00605ff75b2 */ /* 0x0028620008000100 */
[----:B------:R4:W1:Y:S02]  /*0b70*/  SYNCS.EXCH.64 URZ, [UR5+0x1c8], UR6 ;  /* 0x0001c80605ff75b2 */ /* 0x0008640008000100 */
[----:B----4-:R-:W-:Y:S01]  /*0b80*/  NOP ;  /* 0x0000000000007918 */ /* 0x010fe20000000000 */
.L_x_12:
[----:B------:R-:W4:Y:S01]  /*0b90*/  SHFL.IDX PT, R2, R104, RZ, 0x1f ;  /* 0x00001fff68027589 */ /* 0x000f2200000e0000 */
[----:B------:R-:W-:Y:S01]  /*0ba0*/  NOP ;  /* 0x0000000000007918 */ /* 0x000fe20000000000 */
[----:B----4-:R-:W-:-:S13]  /*0bb0*/  ISETP.NE.AND P0, PT, R2, 0x4, PT ;  /* 0x000000040200780c */ /* 0x010fda0003f05270 */
[----:B------:R-:W-:Y:S05]  /*0bc0*/  @P0 BRA `(.L_x_13) ;  /* 0x00000000004c0947 */ /* 0x000fea0003800000 */
[----:B-1----:R-:W1:Y:S01]  /*0bd0*/  S2UR UR5, SR_CgaCtaId ;  /* 0x00000000000579c3 */ /* 0x002e620000008800 */
[----:B------:R-:W-:Y:S01]  /*0be0*/  UMOV UR7, 0x100 ;  /* 0x0000010000077882 */ /* 0x000fe20000000000 */
[----:B------:R-:W-:Y:S01]  /*0bf0*/  UMOV UR6, 0x400 ;  /* 0x0000040000067882 */ /* 0x000fe20000000000 */
[----:B------:R-:W-:Y:S01]  /*0c00*/  USEL UR7, UR7, 0xe0, UP2 ;  /* 0x000000e007077887 */ /* 0x000fe20009000000 */
[----:B------:R-:W-:Y:S01]  /*0c10*/  UMOV UR4, 0x1 ;  /* 0x0000000100047882 */ /* 0x000fe20000000000 */
[----:B------:R-:W-:Y:S01]  /*0c20*/  ELECT P0, URZ, PT ;  /* 0x0000000000ff782f */ /* 0x000fe20003800000 */
[----:B------:R-:W-:-:S04]  /*0c30*/  UIADD3 UR10, UPT, UPT, -UR4, 0x100000, URZ ;  /* 0x00100000040a7890 */ /* 0x000fc8000fffe1ff */
[----:B------:R-:W-:Y:S02]  /*0c40*/  USHF.L.U32 UR11, UR10, 0xb, URZ ;  /* 0x0000000b0a0b7899 */ /* 0x000fe400080006ff */
[----:B------:R-:W-:Y:S02]  /*0c50*/  USHF.L.U32 UR10, UR10, 0x1, URZ ;  /* 0x000000010a0a7899 */ /* 0x000fe400080006ff */
[----:B-1----:R-:W-:Y:S02]  /*0c60*/  ULEA UR5, UR5, UR6, 0x18 ;  /* 0x0000000605057291 */ /* 0x002fe4000f8ec0ff */
[----:B------:R-:W-:-:S04]  /*0c70*/  UIADD3 UR6, UPT, UPT, -UR7, 0x100000, URZ ;  /* 0x0010000007067890 */ /* 0x000fc8000fffe1ff */
[----:B------:R-:W-:Y:S02]  /*0c80*/  USHF.L.U32 UR7, UR6, 0xb, URZ ;  /* 0x0000000b06077899 */ /* 0x000fe400080006ff */
[----:B------:R-:W-:Y:S01]  /*0c90*/  USHF.L.U32 UR6, UR6, 0x1, URZ ;  /* 0x0000000106067899 */ /* 0x000fe200080006ff */
[----:B------:R-:W1:Y:S03]  /*0ca0*/  FENCE.VIEW.ASYNC.S ;  /* 0x00000000000073c6 */ /* 0x000e660000000000 */
[----:B-1----:R4:W1:Y:S08]  /*0cb0*/  SYNCS.EXCH.64 URZ, [UR5+0x1d0], UR10 ;  /* 0x0001d00a05ff75b2 */ /* 0x0028700008000100 */
[----:B------:R4:W1:Y:S01]  /*0cc0*/  SYNCS.EXCH.64 URZ, [UR5+0x1e0], UR6 ;  /* 0x0001e00605ff75b2 */ /* 0x0008620008000100 */
[----:B------:R4:W1:Y:S01]  /*0cd0*/  SYNCS.EXCH.64 URZ, [UR5+0x1d8], UR10 ;  /* 0x0001d80a05ff75b2 */ /* 0x0008620008000100 */
[----:B------:R4:W1:Y:S02]  /*0ce0*/  SYNCS.EXCH.64 URZ, [UR5+0x1e8], UR6 ;  /* 0x0001e80605ff75b2 */ /* 0x0008640008000100 */
[----:B----4-:R-:W-:Y:S01]  /*0cf0*/  NOP ;  /* 0x0000000000007918 */ /* 0x010fe20000000000 */
.L_x_13:
[----:B------:R-:W4:Y:S01]  /*0d00*/  SHFL.IDX PT, R2, R104, RZ, 0x1f ;  /* 0x00001fff68027589 */ /* 0x000f2200000e0000 */
[----:B------:R-:W-:Y:S01]  /*0d10*/  NOP ;  /* 0x0000000000007918 */ /* 0x000fe20000000000 */
[----:B----4-:R-:W-:-:S13]  /*0d20*/  ISETP.NE.AND P0, PT, R2, 0x5, PT ;  /* 0x000000050200780c */ /* 0x010fda0003f05270 */
[----:B------:R-:W-:Y:S05]  /*0d30*/  @P0 BRA `(.L_x_14) ;  /* 0x0000000000580947 */ /* 0x000fea0003800000 */
[----:B-1----:R-:W1:Y:S01]  /*0d40*/  S2UR UR6, SR_CgaCtaId ;  /* 0x00000000000679c3 */ /* 0x002e620000008800 */
        /* <DEDUP_REMOVED lines=12> */
[----:B-1----:R4:W1:Y:S01]  /*0e10*/  SYNCS.EXCH.64 URZ, [UR6+0x1f0], UR10 ;  /* 0x0001f00a06ff75b2 */ /* 0x0028620008000100 */
[----:B------:R4:W1:Y:S01]  /*0e20*/  SYNCS.EXCH.64 URZ, [UR6+0x210], UR4 ;  /* 0x0002100406ff75b2 */ /* 0x0008620008000100 */
[----:B------:R4:W1:Y:S01]  /*0e30*/  SYNCS.EXCH.64 URZ, [UR6+0x1f8], UR10 ;  /* 0x0001f80a06ff75b2 */ /* 0x0008620008000100 */
[----:B------:R4:W1:Y:S01]  /*0e40*/  SYNCS.EXCH.64 URZ, [UR6+0x218], UR4 ;  /* 0x0002180406ff75b2 */ /* 0x0008620008000100 */
[----:B------:R4:W1:Y:S01]  /*0e50*/  SYNCS.EXCH.64 URZ, [UR6+0x200], UR10 ;  /* 0x0002000a06ff75b2 */ /* 0x0008620008000100 */
[----:B------:R4:W1:Y:S01]  /*0e60*/  SYNCS.EXCH.64 URZ, [UR6+0x220], UR4 ;  /* 0x0002200406ff75b2 */ /* 0x0008620008000100 */
[----:B------:R4:W1:Y:S01]  /*0e70*/  SYNCS.EXCH.64 URZ, [UR6+0x208], UR10 ;  /* 0x0002080a06ff75b2 */ /* 0x0008620008000100 */
[----:B------:R4:W1:Y:S02]  /*0e80*/  SYNCS.EXCH.64 URZ, [UR6+0x228], UR4 ;  /* 0x0002280406ff75b2 */ /* 0x0008640008000100 */
[----:B----4-:R-:W-:Y:S01]  /*0e90*/  NOP ;  /* 0x0000000000007918 */ /* 0x010fe20000000000 */
.L_x_14:
        /* <DEDUP_REMOVED lines=14> */
[----:B------:R4:W1:Y:S01]  /*0f80*/  SYNCS.EXCH.64 URZ, [UR5+0x240], UR6 ;  /* 0x0002400605ff75b2 */ /* 0x0008620008000100 */
[----:B------:R4:W1:Y:S01]  /*0f90*/  SYNCS.EXCH.64 URZ, [UR5+0x238], UR6 ;  /* 0x0002380605ff75b2 */ /* 0x0008620008000100 */
[----:B------:R4:W1:Y:S02]  /*0fa0*/  SYNCS.EXCH.64 URZ, [UR5+0x248], UR6 ;  /* 0x0002480605ff75b2 */ /* 0x0008640008000100 */
[----:B----4-:R-:W-:Y:S01]  /*0fb0*/  NOP ;  /* 0x0000000000007918 */ /* 0x010fe20000000000 */
.L_x_15:
[----:B-1----:R-:W1:Y:S01]  /*0fc0*/  S2UR UR5, SR_CTAID.X ;  /* 0x00000000000579c3 */ /* 0x002e620000002500 */
[----:B------:R-:W-:-:S05]  /*0fd0*/  CS2R.32 R97, SR_CgaSize ;  /* 0x0000000000617805 */ /* 0x000fca0000008a00 */
[----:B------:R-:W-:-:S05]  /*0fe0*/  IMAD R97, R97, -0xa0, RZ ;  /* 0xffffff6061617824 */ /* 0x000fca00078e02ff */
[----:B------:R-:W-:-:S14]  /*0ff0*/  R2UR UR7, R97 ;  /* 0x00000000610772ca */ /* 0x000fdc00000e0000 */
[----:B------:R-:W4:Y:S01]  /*1000*/  LDCU UR7, c[0x0][UR7+0x2b0] ;  /* 0x00005600070777ac */ /* 0x000f220008000800 */
[----:B------:R-:W-:Y:S01]  /*1010*/  NOP ;  /* 0x0000000000007918 */ /* 0x000fe20000000000 */
[----:B------:R-:W-:-:S05]  /*1020*/  CS2R.32 R97, SR_CgaSize ;  /* 0x0000000000617805 */ /* 0x000fca0000008a00 */
[----:B------:R-:W-:-:S05]  /*1030*/  IMAD R97, R97, -0xa0, RZ ;  /* 0xffffff6061617824 */ /* 0x000fca00078e02ff */
[----:B------:R-:W-:-:S14]  /*1040*/  R2UR UR6, R97 ;  /* 0x00000000610672ca */ /* 0x000fdc00000e0000 */
[----:B------:R-:W2:Y:S01]  /*1050*/  LDCU UR6, c[0x0][UR6+0x2b4] ;  /* 0x00005680060677ac */ /* 0x000ea20008000800 */
[----:B------:R-:W3:Y:S08]  /*1060*/  S2UR UR4, SR_CTAID.Y ;  /* 0x00000000000479c3 */ /* 0x000ef00000002600 */
[----:B------:R-:W2:Y:S01]  /*1070*/  LDC R9, c[0x0][0xb24] ;  /* 0x0002c900ff097b82 */ /* 0x000ea20000000800 */
[----:B-1----:R-:W-:-:S02]  /*1080*/  I2FP.F32.U32 R5, UR5 ;  /* 0x0000000500057c45 */ /* 0x002fc40008201000 */
[----:B------:R-:W-:-:S05]  /*1090*/  CS2R.32 R3, SR_CgaSize ;  /* 0x0000000000037805 */ /* 0x000fca0000008a00 */
[----:B------:R-:W-:-:S06]  /*10a0*/  IMAD R3, R3, -0xa0, RZ ;  /* 0xffffff6003037824 */ /* 0x000fcc00078e02ff */
[----:B------:R-:W1:Y:S01]  /*10b0*/  LDC R3, c[0x0][R3+0x2a0] ;  /* 0x0000a80003037b82 */ /* 0x000e620000000800 */
[----:B------:R-:W-:Y:S01]  /*10c0*/  MOV R97, UR5 ;  /* 0x0000000500617c02 */ /* 0x000fe20008000f00 */
[----:B----4-:R-:W-:Y:S01]  /*10d0*/  FMUL R5, R5, UR7 ;  /* 0x0000000705057c20 */ /* 0x010fe20008400000 */
[----:B---3--:R-:W-:Y:S02]  /*10e0*/  I2FP.F32.U32 R4, UR4 ;  /* 0x0000000400047c45 */ /* 0x008fe40008201000 */
[----:B------:R-:W-:-:S05]  /*10f0*/  CS2R.32 R2, SR_CgaSize ;  /* 0x0000000000027805 */ /* 0x000fca0000008a00 */
[----:B------:R-:W-:-:S06]  /*1100*/  IMAD R2, R2, -0xa0, RZ ;  /* 0xffffff6002027824 */ /* 0x000fcc00078e02ff */
[----:B------:R-:W3:Y:S01]  /*1110*/  LDC R2, c[0x0][R2+0x2a4] ;  /* 0x0000a90002027b82 */ /* 0x000ee20000000800 */
[----:B------:R-:W4:Y:S01]  /*1120*/  F2I.U32.TRUNC.NTZ R90, R5 ;  /* 0x00000005005a7305 */ /* 0x000f22000020f000 */
[----:B------:R-:W-:Y:S01]  /*1130*/  MOV R91, UR4 ;  /* 0x00000004005b7c02 */ /* 0x000fe20008000f00 */
[----:B--2---:R-:W-:-:S05]  /*1140*/  FMUL R4, R4, UR6 ;  /* 0x0000000604047c20 */ /* 0x004fca0008400000 */
[----:B------:R-:W-:Y:S01]  /*1150*/  BAR.SYNC.DEFER_BLOCKING 0x0 ;  /* 0x0000000000007b1d */ /* 0x000fe20000010000 */
[----:B------:R-:W-:-:S05]  /*1160*/  ISETP.GE.AND P0, PT, R9, 0x1, PT ;  /* 0x000000010900780c */ /* 0x000fca0003f06270 */
[----:B------:R-:W2:Y:S02]  /*1170*/  F2I.U32.TRUNC.NTZ R79, R4 ;  /* 0x00000004004f7305 */ /* 0x000ea4000020f000 */
[----:B------:R-:W3:Y:S01]  /*1180*/  S2UR UR36, SR_CTAID.Z ;  /* 0x00000000002479c3 */ /* 0x000ee20000002700 */
[----:B----4-:R-:W-:-:S05]  /*1190*/  IADD3 R90, PT, PT, -R90, RZ, RZ ;  /* 0x000000ff5a5a7210 */ /* 0x010fca0007ffe1ff */
[----:B-1----:R-:W-:Y:S01]  /*11a0*/  IMAD R90, R3, R90, UR5 ;  /* 0x00000005035a7e24 */ /* 0x002fe2000f8e025a */
[----:B--2---:R-:W-:-:S05]  /*11b0*/  IADD3 R79, PT, PT, -R79, RZ, RZ ;  /* 0x000000ff4f4f7210 */ /* 0x004fca0007ffe1ff */
[----:B---3--:R-:W-:Y:S01]  /*11c0*/  IMAD R79, R2, R79, UR4 ;  /* 0x00000004024f7e24 */ /* 0x008fe2000f8e024f */
[----:B------:R-:W-:Y:S06]  /*11d0*/  @!P0 BRA `(.L_x_16) ;  /* 0x0000000000b88947 */ /* 0x000fec0003800000 */
[----:B------:R-:W1:Y:S01]  /*11e0*/  LDC.64 R4, c[0x0][0xb18] ;  /* 0x0002c600ff047b82 */ /* 0x000e620000000a00 */
[----:B------:R-:W-:-:S07]  /*11f0*/  ISETP.NE.AND P0, PT, R9, 0x1, PT ;  /* 0x000000010900780c */ /* 0x000fce0003f05270 */
[----:B------:R-:W2:Y:S08]  /*1200*/  LDC R10, c[0x0][0xb0c] ;  /* 0x0002c300ff0a7b82 */ /* 0x000eb00000000800 */
[----:B------:R-:W3:Y:S08]  /*1210*/  LDC R11, c[0x0][0x370] ;  /* 0x0000dc00ff0b7b82 */ /* 0x000ef00000000800 */
[----:B------:R-:W4:Y:S01]  /*1220*/  LDC R12, c[0x0][0x374] ;  /* 0x0000dd00ff0c7b82 */ /* 0x000f220000000800 */
[----:B-1----:R-:W-:-:S07]  /*1230*/  ISETP.NE.AND P1, PT, R4, 0x1, PT ;  /* 0x000000010400780c */ /* 0x002fce0003f25270 */
[----:B------:R-:W3:Y:S01]  /*1240*/  LDC.64 R6, c[0x0][0xb10] ;  /* 0x0002c400ff067b82 */ /* 0x000ee20000000a00 */
[----:B--2---:R-:W-:-:S07]  /*1250*/  ISETP.NE.AND P2, PT, R10, 0x1, PT ;  /* 0x000000010a00780c */ /* 0x004fce0003f45270 */
[----:B------:R-:W1:Y:S08]  /*1260*/  LDC R8, c[0x0][0xb20] ;  /* 0x0002c800ff087b82 */ /* 0x000e700000000800 */
[----:B------:R-:W2:Y:S01]  /*1270*/  LDC.64 R2, c[0x0][0xb28] ;  /* 0x0002ca00ff027b82 */ /* 0x000ea20000000a00 */
[----:B----4-:R-:W-:-:S04]  /*1280*/  IMAD.HI.U32 R13, R12, R5, RZ ;  /* 0x000000050c0d7227 */ /* 0x010fc800078e00ff */
[----:B------:R-:W-:-:S04]  /*1290*/  IMAD.HI.U32 R5, R91, R5, RZ ;  /* 0x000000055b057227 */ /* 0x000fc800078e00ff */
[----:B---3--:R-:W-:-:S04]  /*12a0*/  IMAD.HI.U32 R14, R11, R6, RZ ;  /* 0x000000060b0e7227 */ /* 0x008fc800078e00ff */
[----:B------:R-:W-:Y:S01]  /*12b0*/  IMAD.HI.U32 R16, R97, R6, RZ ;  /* 0x0000000661107227 */ /* 0x000fe200078e00ff */
[-C--:B------:R-:W-:Y:S02]  /*12c0*/  @P2 SHF.R.U32.HI R11, RZ, R7.reuse, R14 ;  /* 0x00000007ff0b2219 */ /* 0x080fe4000001160e */
[-C--:B-1----:R-:W-:Y:S02]  /*12d0*/  @P1 SHF.R.U32.HI R12, RZ, R8.reuse, R13 ;  /* 0x00000008ff0c1219 */ /* 0x082fe4000001160d */
[----:B------:R-:W-:Y:S02]  /*12e0*/  SHF.R.U32.HI R8, RZ, R8, R5 ;  /* 0x00000008ff087219 */ /* 0x000fe40000011605 */
[----:B------:R-:W-:Y:S02]  /*12f0*/  SHF.R.U32.HI R16, RZ, R7, R16 ;  /* 0x00000007ff107219 */ /* 0x000fe40000011610 */
[----:B------:R-:W-:Y:S01]  /*1300*/  SEL R5, R91, R8, !P1 ;  /* 0x000000085b057207 */ /* 0x000fe20004800000 */
[----:B--2---:R-:W-:Y:S01]  /*1310*/  IMAD.HI.U32 R14, R12, R2, RZ ;  /* 0x000000020c0e7227 */ /* 0x004fe200078e00ff */
[----:B------:R-:W-:-:S03]  /*1320*/  SEL R7, R97, R16, !P2 ;  /* 0x0000001061077207 */ /* 0x000fc60005000000 */
[----:B------:R-:W-:Y:S01]  /*1330*/  IMAD.HI.U32 R6, R11, R2, RZ ;  /* 0x000000020b067227 */ /* 0x000fe200078e00ff */
[----:B------:R-:W-:-:S04]  /*1340*/  @P0 SHF.R.U32.HI R12, RZ, R3, R14 ;  /* 0x00000003ff0c0219 */ /* 0x000fc8000001160e */
[----:B------:R-:W-:Y:S01]  /*1350*/  @P0 SHF.R.U32.HI R11, RZ, R3, R6 ;  /* 0x00000003ff0b0219 */ /* 0x000fe20000011606 */
[----:B------:R-:W-:-:S04]  /*1360*/  IMAD R12, R12, R9, RZ ;  /* 0x000000090c0c7224 */ /* 0x000fc800078e02ff */
[----:B------:R-:W-:Y:S01]  /*1370*/  IMAD R6, R11, R9, RZ ;  /* 0x000000090b067224 */ /* 0x000fe200078e02ff */
[----:B------:R-:W-:-:S04]  /*1380*/  ISETP.GE.AND P1, PT, R5, R12, PT ;  /* 0x0000000c0500720c */ /* 0x000fc80003f26270 */
[----:B------:R-:W-:Y:S01]  /*1390*/  ISETP.GE.OR P1, PT, R7, R6, P1 ;  /* 0x000000060700720c */ /* 0x000fe20000f26670 */
[----:B------:R-:W-:-:S05]  /*13a0*/  IMAD.HI.U32 R6, R5, R2, RZ ;  /* 0x0000000205067227 */ /* 0x000fca00078e00ff */
[----:B------:R-:W-:-:S04]  /*13b0*/  SHF.R.U32.HI R6, RZ, R3, R6 ;  /* 0x00000003ff067219 */ /* 0x000fc80000011606 */
[----:B------:R-:W-:-:S03]  /*13c0*/  SEL R6, R5, R6, !P0 ;  /* 0x0000000605067207 */ /* 0x000fc60004000000 */
[----:B------:R-:W-:Y:S01]  /*13d0*/  @!P1 IMAD.HI.U32 R8, R7, R2, RZ ;  /* 0x0000000207089227 */ /* 0x000fe200078e00ff */
[----:B------:R-:W-:-:S04]  /*13e0*/  IADD3 R2, PT, PT, -R6, RZ, RZ ;  /* 0x000000ff06027210 */ /* 0x000fc80007ffe1ff */
[----:B------:R-:W-:Y:S01]  /*13f0*/  @!P1 SHF.R.U32.HI R8, RZ, R3, R8 ;  /* 0x00000003ff089219 */ /* 0x000fe20000011608 */
[----:B------:R-:W-:-:S03]  /*1400*/  IMAD R2, R9, R2, R5 ;  /* 0x0000000209027224 */ /* 0x000fc600078e0205 */
[----:B------:R-:W-:Y:S02]  /*1410*/  @!P1 SEL R3, R7, R8, !P0 ;  /* 0x0000000807039207 */ /* 0x000fe40004000000 */
[----:B------:R-:W-:-:S03]  /*1420*/  IADD3 R8, PT, PT, -R5, RZ, RZ ;  /* 0x000000ff05087210 */ /* 0x000fc60007ffe1ff */
[--C-:B------:R-:W-:Y:S02]  /*1430*/  @!P1 IMAD.IADD R6, R6, 0x1, -R3.reuse ;  /* 0x0000000106069824 */ /* 0x100fe400078e0a03 */
[----:B------:R-:W-:Y:S01]  /*1440*/  @!P1 IMAD R3, R2, R11, R3 ;  /* 0x0000000b02039224 */ /* 0x000fe200078e0203 */
[----:B------:R-:W-:Y:S01]  /*1450*/  IADD3 R2, PT, PT, -R7, RZ, RZ ;  /* 0x000000ff07027210 */ /* 0x000fe20007ffe1ff */
[----:B------:R-:W-:Y:S02]  /*1460*/  @!P1 IMAD R5, R6, R9, R7 ;  /* 0x0000000906059224 */ /* 0x000fe400078e0207 */
[----:B------:R-:W-:Y:S02]  /*1470*/  IMAD R8, R4, R8, R91 ;  /* 0x0000000804087224 */ /* 0x000fe400078e025b */
[----:B------:R-:W-:Y:S02]  /*1480*/  @!P1 IMAD.MOV.U32 R7, RZ, RZ, R3 ;  /* 0x000000ffff079224 */ /* 0x000fe400078e0003 */
[----:B------:R-:W-:-:S02]  /*1490*/  IMAD R2, R10, R2, R97 ;  /* 0x000000020a027224 */ /* 0x000fc400078e0261 */
[----:B------:R-:W-:Y:S02]  /*14a0*/  IMAD R91, R5, R4, R8 ;  /* 0x00000004055b7224 */ /* 0x000fe400078e0208 */
[----:B------:R-:W-:Y:S02]  /*14b0*/  IMAD R97, R7, R10, R2 ;  /* 0x0000000a07617224 */ /* 0x000fe400078e0202 */
.L_x_16:
[----:B------:R-:W1:Y:S01]  /*14c0*/  LDCU UR4, c[0x0][0xb30] ;  /* 0x00016600ff0477ac */ /* 0x000e620008000800 */
[----:B------:R-:W2:Y:S08]  /*14d0*/  S2UR UR37, SR_CgaCtaId ;  /* 0x00000000002579c3 */ /* 0x000eb00000008800 */
[----:B------:R-:W3:Y:S01]  /*14e0*/  LDC R40, c[0x0][0xb24] ;  /* 0x0002c900ff287b82 */ /* 0x000ee20000000800 */
[----:B-1----:R-:W-:-:S09]  /*14f0*/  UISETP.NE.AND UP1, UPT, UR4, 0x1, UPT ;  /* 0x000000010400788c */ /* 0x002fd2000bf25270 */
[----:B--2---:R-:W-:Y:S05]  /*1500*/  BRA.U UP1, `(.L_x_17) ;  /* 0x0000000101407547 */ /* 0x004fea000b800000 */
[----:B------:R-:W1:Y:S08]  /*1510*/  LDC.64 R4, c[0x0][0xb10] ;  /* 0x0002c400ff047b82 */ /* 0x000e700000000a00 */
[----:B------:R-:W2:Y:S08]  /*1520*/  LDC.64 R2, c[0x0][0xb18] ;  /* 0x0002c600ff027b82 */ /* 0x000eb00000000a00 */
[----:B------:R-:W4:Y:S08]  /*1530*/  LDC R6, c[0x0][0xb20] ;  /* 0x0002c800ff067b82 */ /* 0x000f300000000800 */
[----:B------:R-:W3:Y:S01]  /*1540*/  LDC R8, c[0x0][0xb0c] ;  /* 0x0002c300ff087b82 */ /* 0x000ee20000000800 */
[----:B-1----:R-:W-:-:S05]  /*1550*/  IMAD.HI.U32 R4, R97, R4, RZ ;  /* 0x0000000461047227 */ /* 0x002fca00078e00ff */
[----:B------:R-:W-:Y:S01]  /*1560*/  SHF.R.U32.HI R4, RZ, R5, R4 ;  /* 0x00000005ff047219 */ /* 0x000fe20000011604 */
[----:B--2---:R-:W-:Y:S01]  /*1570*/  IMAD.HI.U32 R3, R91, R3, RZ ;  /* 0x000000035b037227 */ /* 0x004fe200078e00ff */
[----:B------:R-:W-:-:S04]  /*1580*/  ISETP.NE.AND P0, PT, R2, 0x1, PT ;  /* 0x000000010200780c */ /* 0x000fc80003f05270 */
[----:B----4-:R-:W-:-:S04]  /*1590*/  SHF.R.U32.HI R6, RZ, R6, R3 ;  /* 0x00000006ff067219 */ /* 0x010fc80000011603 */
[----:B------:R-:W-:Y:S02]  /*15a0*/  SEL R3, R91, R6, !P0 ;  /* 0x000000065b037207 */ /* 0x000fe40004000000 */
[----:B---3--:R-:W-:-:S04]  /*15b0*/  ISETP.NE.AND P1, PT, R8, 0x1, PT ;  /* 0x000000010800780c */ /* 0x008fc80003f25270 */
[----:B------:R-:W-:-:S05]  /*15c0*/  SEL R4, R97, R4, !P1 ;  /* 0x0000000461047207 */ /* 0x000fca0004800000 */
[----:B------:R-:W-:Y:S02]  /*15d0*/  IMAD.IADD R5, R3, 0x1, -R4 ;  /* 0x0000000103057824 */ /* 0x000fe400078e0a04 */
[----:B------:R-:W-:Y:S02]  /*15e0*/  IMAD.IADD R3, R4, 0x1, -R3 ;  /* 0x0000000104037824 */ /* 0x000fe400078e0a03 */
[----:B------:R-:W-:Y:S02]  /*15f0*/  IMAD R97, R5, R8, R97 ;  /* 0x0000000805617224 */ /* 0x000fe400078e0261 */
[----:B------:R-:W-:-:S07]  /*1600*/  IMAD R91, R3, R2, R91 ;  /* 0x00000002035b7224 */ /* 0x000fce00078e025b */
.L_x_17:
[----:B------:R-:W-:Y:S01]  /*1610*/  BAR.SYNC.DEFER_BLOCKING 0x0 ;  /* 0x0000000000007b1d */ /* 0x000fe20000010000 */
[----:B------:R-:W-:Y:S01]  /*1620*/  UISETP.NE.AND UP1, UPT, UR8, 0x2, UPT ;  /* 0x000000020800788c */ /* 0x000fe2000bf25270 */
[----:B------:R-:W-:Y:S02]  /*1630*/  ISETP.NE.OR P5, PT, R0, 0x2, !P5 ;  /* 0x000000020000780c */ /* 0x000fe40006fa5670 */
[----:B------:R-:W-:-:S06]  /*1640*/  LOP3.LUT R2, R101, 0x1f, RZ, 0xc0, !PT ;  /* 0x0000001f65027812 */ /* 0x000fcc00078ec0ff */
[----:B------:R-:W-:Y:S05]  /*1650*/  BRA.U UP1, `(.L_x_18) ;  /* 0x0000001d01907547 */ /* 0x000fea000b800000 */
[----:B------:R-:W1:Y:S01]  /*1660*/  LDCU UR13, c[0x0][0x38c] ;  /* 0x00007180ff0d77ac */ /* 0x000e620008000800 */
[----:B------:R-:W2:Y:S01]  /*1670*/  LDC R9, c[0x0][0x370] ;  /* 0x0000dc00ff097b82 */ /* 0x000ea20000000800 */
[----:B------:R-:W-:Y:S01]  /*1680*/  PLOP3.LUT P1, PT, PT, PT, UP2, 0x80, 0x8 ;  /* 0x000000000008781c */ /* 0x000fe20003f2f028 */
[----:B------:R-:W-:Y:S01]  /*1690*/  IMAD.MOV.U32 R15, RZ, RZ, 0x1 ;  /* 0x00000001ff0f7424 */ /* 0x000fe200078e00ff */
[----:B------:R-:W-:Y:S01]  /*16a0*/  ISETP.EQ.OR P4, PT, R2, RZ, P5 ;  /* 0x000000ff0200720c */ /* 0x000fe20002f82670 */
[----:B------:R-:W-:Y:S01]  /*16b0*/  IMAD.MOV.U32 R14, RZ, RZ, RZ ;  /* 0x000000ffff0e7224 */ /* 0x000fe200078e00ff */
[----:B------:R-:W-:Y:S02]  /*16c0*/  PLOP3.LUT P1, PT, P1, PT, PT, 0x8, 0x80 ;  /* 0x000000000080781c */ /* 0x000fe40000f2e170 */
[----:B------:R-:W-:Y:S01]  /*16d0*/  CS2R R12, SRZ ;  /* 0x00000000000c7805 */ /* 0x000fe2000001ff00 */
[----:B------:R-:W-:Y:S01]  /*16e0*/  IMAD.MOV.U32 R10, RZ, RZ, 0x1 ;  /* 0x00000001ff0a7424 */ /* 0x000fe200078e00ff */
[----:B------:R-:W4:Y:S01]  /*16f0*/  LDC R0, c[0x0][0x374] ;  /* 0x0000dd00ff007b82 */ /* 0x000f220000000800 */
[----:B------:R-:W2:Y:S01]  /*1700*/  LDCU.64 UR22, c[0x0][0x348] ;  /* 0x00006900ff1677ac */ /* 0x000ea20008000a00 */
[----:B------:R-:W-:Y:S01]  /*1710*/  UMOV UR6, URZ ;  /* 0x000000ff00067c82 */ /* 0x000fe20008000000 */
[----:B-1----:R-:W-:-:S04]  /*1720*/  UIADD3 UR5, UPT, UPT, UR13, 0x3f, URZ ;  /* 0x0000003f0d057890 */ /* 0x002fc8000fffe0ff */
[----:B------:R-:W-:-:S04]  /*1730*/  USHF.R.S32.HI UR4, URZ, 0x1f, UR5 ;  /* 0x0000001fff047899 */ /* 0x000fc80008011405 */
[----:B------:R-:W-:-:S04]  /*1740*/  ULEA.HI UR4, UR4, UR5, URZ, 0x6 ;  /* 0x0000000504047291 */ /* 0x000fc8000f8f30ff */
[----:B------:R-:W-:Y:S02]  /*1750*/  USHF.R.S32.HI UR15, URZ, 0x6, UR4 ;  /* 0x00000006ff0f7899 */ /* 0x000fe40008011404 */
[----:B------:R-:W-:Y:S02]  /*1760*/  UIADD3 UR4, UPT, UPT, UR13, -0x1, URZ ;  /* 0xffffffff0d047890 */ /* 0x000fe4000fffe0ff */
[----:B------:R-:W-:Y:S02]  /*1770*/  UISETP.LT.U32.AND UP0, UPT, UR15, 0x1b, UPT ;  /* 0x0000001b0f00788c */ /* 0x000fe4000bf01070 */
[----:B------:R-:W-:Y:S02]  /*1780*/  UISETP.GE.U32.AND UP1, UPT, UR4, -0x7f, UPT ;  /* 0xffffff810400788c */ /* 0x000fe4000bf26070 */
[----:B------:R-:W-:Y:S02]  /*1790*/  USEL UR14, UR15, 0x1b, UP0 ;  /* 0x0000001b0f0e7887 */ /* 0x000fe40008000000 */
[----:B------:R-:W-:-:S02]  /*17a0*/  UIADD3 UR13, UPT, UPT, UR13, 0x7e, URZ ;  /* 0x0000007e0d0d7890 */ /* 0x000fc4000fffe0ff */
[----:B------:R-:W-:Y:S02]  /*17b0*/  UIADD3 UR5, UPT, UPT, UR14, -0x1, URZ ;  /* 0xffffffff0e057890 */ /* 0x000fe4000fffe0ff */
[----:B------:R-:W-:-:S03]  /*17c0*/  UIADD3 UR7, UPT, UPT, UR15, -UR14, URZ ;  /* 0x8000000e0f077290 */ /* 0x000fc6000fffe0ff */
[----:B------:R-:W-:-:S04]  /*17d0*/  @UP1 UIADD3 UR5, UPT, UPT, UR14, URZ, URZ ;  /* 0x000000ff0e051290 */ /* 0x000fc8000fffe0ff */
[----:B--2---:R-:W-:-:S12]  /*17e0*/  UIADD3 UR5, UPT, UPT, UR5, 0x1, URZ ;  /* 0x0000000105057890 */ /* 0x004fd8000fffe0ff */
.L_x_36:
[----:B------:R-:W-:Y:S01]  /*17f0*/  UISETP.NE.AND UP0, UPT, UR37, URZ, UPT ;  /* 0x000000ff2500728c */ /* 0x000fe2000bf05270 */
[----:B------:R-:W1:Y:S08]  /*1800*/  S2UR UR37, SR_CgaCtaId ;  /* 0x00000000002579c3 */ /* 0x000e700000008800 */
[----:B------:R-:W-:Y:S05]  /*1810*/  BRA.U UP0, `(.L_x_19) ;  /* 0x0000000100347547 */ /* 0x000fea000b800000 */
[----:B------:R-:W2:Y:S01]  /*1820*/  S2R R2, SR_CgaCtaId ;  /* 0x0000000000027919 */ /* 0x000ea20000008800 */
[----:B------:R-:W-:-:S04]  /*1830*/  MOV R3, 0x400 ;  /* 0x0000040000037802 */ /* 0x000fc80000000f00 */
[----:B--2---:R-:W-:Y:S02]  /*1840*/  LEA R3, R2, R3, 0x18 ;  /* 0x0000000302037211 */ /* 0x004fe400078ec0ff */
[----:B------:R-:W-:-:S03]  /*1850*/  SHF.L.U32 R2, R10, 0x1f, RZ ;  /* 0x0000001f0a027819 */ /* 0x000fc600000006ff */
[----:B------:R-:W-:-:S04]  /*1860*/  IMAD R3, R12, 0x8, R3 ;  /* 0x000000080c037824 */ /* 0x000fc800078e0203 */
[----:B------:R-:W2:Y:S02]  /*1870*/  SYNCS.PHASECHK.TRANS64.TRYWAIT P0, [R3+URZ+0x240], R2 ;  /* 0x00024002030075a7 */ /* 0x000ea400080011ff */
[----:B--2---:R-:W-:Y:S05]  /*1880*/  @!P0 BRA `(.L_x_20) ;  /* 0x0000005400f88947 */ /* 0x004fea0003800000 */
.L_x_119:
[----:B------:R-:W-:Y:S01]  /*1890*/  VIADD R12, R12, 0x1 ;  /* 0x000000010c0c7836 */ /* 0x000fe20000000000 */
[----:B------:R2:W-:Y:S04]  /*18a0*/  SYNCS.ARRIVE.TRANS64.A1T0 RZ, [R3+URZ+0x230], RZ ;  /* 0x000230ff03ff79a7 */ /* 0x0005e800081000ff */
[----:B------:R-:W-:-:S04]  /*18b0*/  ISETP.NE.AND P0, PT, R12, 0x2, PT ;  /* 0x000000020c00780c */ /* 0x000fc80003f05270 */
[----:B------:R-:W-:Y:S02]  /*18c0*/  SEL R12, R12, RZ, P0 ;  /* 0x000000ff0c0c7207 */ /* 0x000fe40000000000 */
[----:B--2---:R-:W-:-:S04]  /*18d0*/  SEL R3, RZ, 0x1, P0 ;  /* 0x00000001ff037807 */ /* 0x004fc80000000000 */
[----:B------:R-:W-:-:S07]  /*18e0*/  LOP3.LUT R10, R10, R3, RZ, 0x3c, !PT ;  /* 0x000000030a0a7212 */ /* 0x000fce00078e3cff */
.L_x_19:
[----:B------:R-:W-:Y:S01]  /*18f0*/  UMOV UR4, 0x400 ;  /* 0x0000040000047882 */ /* 0x000fe20000000000 */
[----:B------:R-:W-:Y:S01]  /*1900*/  SHF.L.U32 R2, R15, 0x1f, RZ ;  /* 0x0000001f0f027819 */ /* 0x000fe200000006ff */
[----:B-1----:R-:W-:Y:S01]  /*1910*/  ULEA UR4, UR37, UR4, 0x18 ;  /* 0x0000000425047291 */ /* 0x002fe2000f8ec0ff */
[----:B------:R-:W-:Y:S01]  /*1920*/  R2UR UR35, R97 ;  /* 0x00000000612372ca */ /* 0x000fe200000e0000 */
[----:B------:R-:W-:Y:S01]  /*1930*/  UISETP.GE.U32.AND UP0, UPT, UR13, 0x7f, UPT ;  /* 0x0000007f0d00788c */ /* 0x000fe2000bf06070 */
[----:B------:R-:W-:Y:S01]  /*1940*/  R2UR UR10, R91 ;  /* 0x000000005b0a72ca */ /* 0x000fe200000e0000 */
[----:B------:R-:W-:Y:S01]  /*1950*/  ULEA UR8, UR6, UR4, 0x3 ;  /* 0x0000000406087291 */ /* 0x000fe2000f8e18ff */
[----:B------:R-:W-:-:S08]  /*1960*/  UMOV UR24, URZ ;  /* 0x000000ff00187c82 */ /* 0x000fd00008000000 */
[----:B------:R1:W2:Y:S01]  /*1970*/  SYNCS.PHASECHK.TRANS64.TRYWAIT P0, [UR8+0xd8], R2 ;  /* 0x0000d802ff0075a7 */ /* 0x0002a20008001108 */
[----:B------:R-:W-:Y:S02]  /*1980*/  USHF.L.U32 UR35, UR35, 0x6, URZ ;  /* 0x0000000623237899 */ /* 0x000fe400080006ff */
[----:B------:R-:W-:Y:S01]  /*1990*/  USHF.L.U32 UR10, UR10, 0x6, URZ ;  /* 0x000000060a0a7899 */ /* 0x000fe200080006ff */
[----:B------:R-:W-:Y:S11]  /*19a0*/  BRA.U !UP0, `(.L_x_21) ;  /* 0x0000000108a47547 */ /* 0x000ff6000b800000 */
[----:B------:R-:W-:Y:S01]  /*19b0*/  UMOV UR16, URZ ;  /* 0x000000ff00107c82 */ /* 0x000fe20008000000 */
[----:B------:R-:W-:-:S05]  /*19c0*/  UMOV UR17, UR6 ;  /* 0x0000000600117c82 */ /* 0x000fca0008000000 */
.L_x_26:
[----:B-1----:R-:W-:Y:S01]  /*19d0*/  ULEA UR33, UR17, UR4, 0x3 ;  /* 0x0000000411217291 */ /* 0x002fe2000f8e18ff */
[----:B--2---:R-:W-:Y:S01]  /*19e0*/  @!P5 MOV R3, 0x2000 ;  /* 0x000020000003d802 */ /* 0x004fe20000000f00 */
[----:B--2---:R-:W-:Y:S10]  /*19f0*/  @P0 BRA `(.L_x_22) ;  /* 0x00000000000c0947 */ /* 0x004ff40003800000 */
[----:B------:R-:W-:-:S04]  /*1a00*/  SHF.L.U32 R5, R15, 0x1f, RZ ;  /* 0x0000001f0f057819 */ /* 0x000fc800000006ff */
[----:B------:R-:W2:Y:S02]  /*1a10*/  SYNCS.PHASECHK.TRANS64.TRYWAIT P0, [UR33+0xd8], R5 ;  /* 0x0000d805ff0075a7 */ /* 0x000ea40008001121 */
[----:B--2---:R-:W-:Y:S05]  /*1a20*/  @!P0 BRA `(.L_x_23) ;  /* 0x0000005400a48947 */ /* 0x004fea0003800000 */
.L_x_22:
[----:B------:R2:W-:Y:S01]  /*1a30*/  @!P5 SYNCS.ARRIVE.TRANS64 RZ, [UR33], R3 ;  /* 0x00000003ffffd9a7 */ /* 0x0005e20008000021 */
[----:B------:R-:W-:Y:S04]  /*1a40*/  BSSY.RECONVERGENT B0, `(.L_x_24) ;  /* 0x0000003000007945 */ /* 0x000fe80003800200 */
[----:B------:R-:W-:Y:S05]  /*1a50*/  @P4 BRA `(.L_x_25) ;  /* 0x0000000000044947 */ /* 0x000fea0003800000 */
[----:B------:R-:W-:Y:S05]  /*1a60*/  BPT.TRAP 0x1 ;  /* 0x000000040000795c */ /* 0x000fea0000300000 */
.L_x_25:
[----:B------:R-:W-:Y:S05]  /*1a70*/  BSYNC.RECONVERGENT B0 ;  /* 0x0000000000007941 */ /* 0x000fea0003800200 */
.L_x_24:
[----:B------:R-:W-:Y:S02]  /*1a80*/  UIADD3 UR6, UPT, UPT, UR17, 0x1, URZ ;  /* 0x0000000111067890 */ /* 0x000fe4000fffe0ff */
[----:B------:R-:W-:Y:S02]  /*1a90*/  UIADD3 UR26, UP1, UPT, UR22, 0x80, URZ ;  /* 0x00000080161a7890 */ /* 0x000fe4000ff3e0ff */
[----:B------:R-:W-:Y:S02]  /*1aa0*/  UISETP.NE.AND UP0, UPT, UR6, 0x1b, UPT ;  /* 0x0000001b0600788c */ /* 0x000fe4000bf05270 */
[----:B------:R-:W-:Y:S02]  /*1ab0*/  USHF.L.U32 UR34, UR16, 0x6, URZ ;  /* 0x0000000610227899 */ /* 0x000fe400080006ff */
[----:B------:R-:W-:Y:S02]  /*1ac0*/  USEL UR9, URZ, 0x1, UP0 ;  /* 0x00000001ff097887 */ /* 0x000fe40008000000 */
[----:B------:R-:W-:-:S02]  /*1ad0*/  USEL UR6, UR6, URZ, UP0 ;  /* 0x000000ff06067287 */ /* 0x000fc40008000000 */
[----:B------:R-:W-:Y:S02]  /*1ae0*/  UIADD3 UR20, UP0, UPT, UR22, 0x180, URZ ;  /* 0x0000018016147890 */ /* 0x000fe4000ff1e0ff */
[----:B------:R-:W-:Y:S01]  /*1af0*/  ULEA UR8, UR6, UR4, 0x3 ;  /* 0x0000000406087291 */ /* 0x000fe2000f8e18ff */
[----:B------:R-:W-:Y:S01]  /*1b00*/  LOP3.LUT R15, R15, UR9, RZ, 0x3c, !PT ;  /* 0x000000090f0f7c12 */ /* 0x000fe2000f8e3cff */
[----:B------:R-:W-:Y:S02]  /*1b10*/  UIADD3.X UR27, UPT, UPT, URZ, UR23, URZ, UP1, !UPT ;  /* 0x00000017ff1b7290 */ /* 0x000fe40008ffe4ff */
[----:B------:R-:W-:Y:S01]  /*1b20*/  UIADD3.X UR21, UPT, UPT, URZ, UR23, URZ, UP0, !UPT ;  /* 0x00000017ff157290 */ /* 0x000fe200087fe4ff */
[----:B-1----:R-:W-:Y:S01]  /*1b30*/  SHF.L.U32 R2, R15, 0x1f, RZ ;  /* 0x0000001f0f027819 */ /* 0x002fe200000006ff */
[----:B------:R-:W-:Y:S01]  /*1b40*/  UMOV UR18, 0x0 ;  /* 0x0000000000127882 */ /* 0x000fe20000000000 */
[----:B------:R-:W-:Y:S01]  /*1b50*/  UMOV UR19, 0x10000000 ;  /* 0x1000000000137882 */ /* 0x000fe20000000000 */
[----:B------:R-:W-:Y:S01]  /*1b60*/  UMOV UR12, UR36 ;  /* 0x00000024000c7c82 */ /* 0x000fe20008000000 */
[----:B------:R1:W1:Y:S01]  /*1b70*/  SYNCS.PHASECHK.TRANS64.TRYWAIT P0, [UR8+0xd8], R2 ;  /* 0x0000d802ff0075a7 */ /* 0x0002620008001108 */
[----:B------:R-:W-:Y:S01]  /*1b80*/  ULEA UR8, UR17, UR4, 0xc ;  /* 0x0000000411087291 */ /* 0x000fe2000f8e60ff */
[----:B------:R-:W-:Y:S01]  /*1b90*/  UMOV UR9, UR33 ;  /* 0x0000002100097c82 */ /* 0x000fe20008000000 */
[----:B------:R-:W-:-:S02]  /*1ba0*/  UMOV UR11, UR34 ;  /* 0x00000022000b7c82 */ /* 0x000fc40008000000 */
[----:B------:R-:W-:Y:S02]  /*1bb0*/  UIADD3 UR32, UPT, UPT, UR8, 0x2600, URZ ;  /* 0x0000260008207890 */ /* 0x000fe4000fffe0ff */
[----:B------:R-:W-:Y:S02]  /*1bc0*/  UIADD3 UR8, UPT, UPT, UR8, 0x1d600, URZ ;  /* 0x0001d60008087890 */ /* 0x000fe4000fffe0ff */
[----:B------:R-:W-:Y:S01]  /*1bd0*/  UIADD3 UR16, UPT, UPT, UR16, 0x1, URZ ;  /* 0x0000000110107890 */ /* 0x000fe2000fffe0ff */
[----:B------:R-:W-:Y:S01]  /*1be0*/  UMOV UR24, UR5 ;  /* 0x0000000500187c82 */ /* 0x000fe20008000000 */
[----:B------:R-:W-:Y:S02]  /*1bf0*/  UMOV UR17, UR6 ;  /* 0x0000000600117c82 */ /* 0x000fe40008000000 */
[----:B------:R-:W-:Y:S01]  /*1c00*/  UISETP.NE.AND UP0, UPT, UR16, UR5, UPT ;  /* 0x000000051000728c */ /* 0x000fe2000bf05270 */
[----:B------:R1:W-:Y:S02]  /*1c10*/  UTMALDG.3D [UR32], [UR26], desc[UR18] ;  /* 0x000012201a0075b4 */ /* 0x0003e40008011000 */
[----:B------:R1:W-:Y:S06]  /*1c20*/  UTMALDG.3D [UR8], [UR20], desc[UR18] ;  /* 0x00001208140075b4 */ /* 0x0003ec0008011000 */
[----:B------:R-:W-:Y:S05]  /*1c30*/  BRA.U UP0, `(.L_x_26) ;  /* 0xfffffffd00647547 */ /* 0x000fea000b83ffff */
.L_x_21:
[----:B-1----:R-:W-:Y:S01]  /*1c40*/  ULEA UR8, UR6, UR4, 0x3 ;  /* 0x0000000406087291 */ /* 0x002fe2000f8e18ff */
[----:B------:R-:W-:Y:S01]  /*1c50*/  SHF.L.U32 R2, R15, 0x1f, RZ ;  /* 0x0000001f0f027819 */ /* 0x000fe200000006ff */
[----:B------:R-:W-:Y:S01]  /*1c60*/  @!P1 SYNCS.ARRIVE.TRANS64.A1T0 RZ, [UR4+0x1c8], RZ ;  /* 0x0001c8ffffff99a7 */ /* 0x000fe20008100004 */
[----:B------:R-:W-:-:S06]  /*1c70*/  UISETP.GT.AND UP0, UPT, UR15, UR14, UPT ;  /* 0x0000000e0f00728c */ /* 0x000fcc000bf04270 */
[----:B--2---:R1:W2:Y:S03]  /*1c80*/  SYNCS.PHASECHK.TRANS64.TRYWAIT P0, [UR8+0xd8], R2 ;  /* 0x0000d802ff0075a7 */ /* 0x0042a60008001108 */
[----:B------:R-:W-:Y:S05]  /*1c90*/  BRA.U !UP0, `(.L_x_27) ;  /* 0x0000000108a87547 */ /* 0x000fea000b800000 */
[----:B------:R-:W-:Y:S01]  /*1ca0*/  UIADD3 UR21, UPT, UPT, UR7, UR24, URZ ;  /* 0x0000001807157290 */ /* 0x000fe2000fffe0ff */
[----:B------:R-:W-:-:S11]  /*1cb0*/  UMOV UR25, UR6 ;  /* 0x0000000600197c82 */ /* 0x000fd60008000000 */
.L_x_32:
[----:B-1----:R-:W-:Y:S01]  /*1cc0*/  ULEA UR17, UR25, UR4, 0x3 ;  /* 0x0000000419117291 */ /* 0x002fe2000f8e18ff */
[----:B--2---:R-:W-:Y:S01]  /*1cd0*/  @!P5 MOV R3, 0x2000 ;  /* 0x000020000003d802 */ /* 0x004fe20000000f00 */
[----:B--2---:R-:W-:Y:S10]  /*1ce0*/  @P0 BRA `(.L_x_28) ;  /* 0x00000000000c0947 */ /* 0x004ff40003800000 */
[----:B------:R-:W-:-:S04]  /*1cf0*/  SHF.L.U32 R5, R15, 0x1f, RZ ;  /* 0x0000001f0f057819 */ /* 0x000fc800000006ff */
[----:B------:R-:W2:Y:S02]  /*1d00*/  SYNCS.PHASECHK.TRANS64.TRYWAIT P0, [UR17+0xd8], R5 ;  /* 0x0000d805ff0075a7 */ /* 0x000ea40008001111 */
[----:B--2---:R-:W-:Y:S05]  /*1d10*/  @!P0 BRA `(.L_x_29) ;  /* 0x0000005400008947 */ /* 0x004fea0003800000 */
.L_x_28:
[----:B------:R2:W-:Y:S01]  /*1d20*/  @!P5 SYNCS.ARRIVE.TRANS64 RZ, [UR17], R3 ;  /* 0x00000003ffffd9a7 */ /* 0x0005e20008000011 */
[----:B------:R-:W-:Y:S04]  /*1d30*/  BSSY.RECONVERGENT B0, `(.L_x_30) ;  /* 0x0000003000007945 */ /* 0x000fe80003800200 */
[----:B------:R-:W-:Y:S05]  /*1d40*/  @P4 BRA `(.L_x_31) ;  /* 0x0000000000044947 */ /* 0x000fea0003800000 */
[----:B------:R-:W-:Y:S05]  /*1d50*/  BPT.TRAP 0x1 ;  /* 0x000000040000795c */ /* 0x000fea0000300000 */
.L_x_31:
[----:B------:R-:W-:Y:S05]  /*1d60*/  BSYNC.RECONVERGENT B0 ;  /* 0x0000000000007941 */ /* 0x000fea0003800200 */
.L_x_30:
        /* <DEDUP_REMOVED lines=20> */
[----:B------:R-:W-:Y:S01]  /*1eb0*/  UIADD3 UR8, UPT, UPT, UR8, 0x1d600, URZ ;  /* 0x0001d60008087890 */ /* 0x000fe2000fffe0ff */
[----:B------:R-:W-:Y:S01]  /*1ec0*/  UMOV UR9, UR17 ;  /* 0x0000001100097c82 */ /* 0x000fe20008000000 */
[----:B------:R-:W-:Y:S01]  /*1ed0*/  UMOV UR11, UR18 ;  /* 0x00000012000b7c82 */ /* 0x000fe20008000000 */
[----:B------:R-:W-:Y:S01]  /*1ee0*/  UIADD3 UR24, UPT, UPT, UR24, 0x1, URZ ;  /* 0x0000000118187890 */ /* 0x000fe2000fffe0ff */
[----:B------:R-:W-:-:S03]  /*1ef0*/  UMOV UR25, UR6 ;  /* 0x0000000600197c82 */ /* 0x000fc60008000000 */
[----:B------:R1:W-:Y:S01]  /*1f00*/  UTMALDG.3D [UR16], [UR30], desc[UR26] ;  /* 0x00001a101e0075b4 */ /* 0x0003e20008011000 */
[----:B------:R-:W-:Y:S01]  /*1f10*/  UISETP.NE.AND UP0, UPT, UR24, UR21, UPT ;  /* 0x000000151800728c */ /* 0x000fe2000bf05270 */
[----:B------:R1:W-:Y:S08]  /*1f20*/  UTMALDG.3D [UR8], [UR28], desc[UR26] ;  /* 0x00001a081c0075b4 */ /* 0x0003f00008011000 */
[----:B------:R-:W-:Y:S05]  /*1f30*/  BRA.U UP0, `(.L_x_32) ;  /* 0xfffffffd00607547 */ /* 0x000fea000b83ffff */
.L_x_27:
[C---:B-1----:R-:W-:Y:S01]  /*1f40*/  LEA R2, R14.reuse, UR4, 0x3 ;  /* 0x000000040e027c11 */ /* 0x042fe2000f8e18ff */
[----:B------:R-:W-:Y:S01]  /*1f50*/  NOP ;  /* 0x0000000000007918 */ /* 0x000fe20000000000 */
[----:B--2---:R-:W-:Y:S02]  /*1f60*/  SHF.L.U32 R3, R13, 0x1f, RZ ;  /* 0x0000001f0d037819 */ /* 0x004fe400000006ff */
[----:B------:R-:W-:Y:S02]  /*1f70*/  LEA R4, R14, UR4, 0x4 ;  /* 0x000000040e047c11 */ /* 0x000fe4000f8e20ff */
[----:B------:R-:W1:Y:S02]  /*1f80*/  SYNCS.PHASECHK.TRANS64.TRYWAIT P0, [R2+URZ+0x1d0], R3 ;  /* 0x0001d003020075a7 */ /* 0x000e6400080011ff */
[----:B-1----:R-:W-:Y:S05]  /*1f90*/  @!P0 BRA `(.L_x_33) ;  /* 0x0000005000788947 */ /* 0x002fea0003800000 */
.L_x_122:
[----:B------:R-:W2:Y:S01]  /*1fa0*/  LDS.128 R4, [R4+0x260] ;  /* 0x0002600004047984 */ /* 0x000ea20000000c00 */
[----:B---3--:R-:W-:Y:S01]  /*1fb0*/  ISETP.GE.AND P0, PT, R40, 0x1, PT ;  /* 0x000000012800780c */ /* 0x008fe20003f06270 */
[----:B-1----:R-:W-:Y:S01]  /*1fc0*/  VIADD R2, R2, 0x1e0 ;  /* 0x000001e002027836 */ /* 0x002fe20000000000 */
[----:B------:R-:W-:Y:S01]  /*1fd0*/  @!PT LDS RZ, [RZ] ;  /* 0x00000000fffff984 */ /* 0x000fe20000000800 */
[----:B------:R-:W-:Y:S01]  /*1fe0*/  @!PT LDS RZ, [RZ] ;  /* 0x00000000fffff984 */ /* 0x000fe20000000800 */
[----:B------:R-:W-:Y:S01]  /*1ff0*/  @!PT LDS RZ, [RZ] ;  /* 0x00000000fffff984 */ /* 0x000fe20000000800 */
[----:B------:R-:W-:Y:S01]  /*2000*/  @!PT LDS RZ, [RZ] ;  /* 0x00000000fffff984 */ /* 0x000fe20000000800 */
[----:B------:R1:W-:Y:S06]  /*2010*/  MEMBAR.ALL.CTA ;  /* 0x0000000000007992 */ /* 0x0003ec0000008000 */
[----:B-1----:R-:W1:Y:S01]  /*2020*/  FENCE.VIEW.ASYNC.S ;  /* 0x00000000000073c6 */ /* 0x002e620000000000 */
[----:B------:R-:W-:-:S04]  /*2030*/  PRMT R2, RZ, 0x654, R2 ;  /* 0x00000654ff027816 */ /* 0x000fc80000000002 */
[----:B-1----:R1:W-:Y:S01]  /*2040*/  SYNCS.ARRIVE.TRANS64.RED.A1T0 RZ, [R2+URZ], RZ ;  /* 0x000000ff02ff79a7 */ /* 0x0023e200081004ff */
[----:B--2---:R-:W-:-:S13]  /*2050*/  LOP3.LUT P2, RZ, R6, 0x1, RZ, 0xc0, !PT ;  /* 0x0000000106ff7812 */ /* 0x004fda000784c0ff */
[----:B------:R-:W-:Y:S01]  /*2060*/  @P2 SHF.R.U32.HI R3, RZ, 0x10, R5 ;  /* 0x00000010ff032819 */ /* 0x000fe20000011605 */
[----:B------:R-:W-:Y:S01]  /*2070*/  VOTEU.ANY UP0, P2 ;  /* 0x0000000000ff7886 */ /* 0x000fe20001000100 */
[----:B------:R-:W-:Y:S02]  /*2080*/  @P2 MOV R11, R4 ;  /* 0x00000004000b2202 */ /* 0x000fe40000000f00 */
[----:B------:R-:W-:Y:S02]  /*2090*/  @P2 R2UR.BROADCAST UR8, R3 ;  /* 0x00000000030822ca */ /* 0x000fe400008e0000 */
[----:B------:R-:W-:-:S11]  /*20a0*/  @P2 LOP3.LUT R8, R5, 0xffff, RZ, 0xc0, !PT ;  /* 0x0000ffff05082812 */ /* 0x000fd600078ec0ff */
[----:B------:R-:W-:Y:S01]  /*20b0*/  @UP0 UMOV UR36, UR8 ;  /* 0x0000000800240c82 */ /* 0x000fe20008000000 */
[----:B-1----:R-:W-:Y:S05]  /*20c0*/  @!P0 BRA `(.L_x_34) ;  /* 0x0000000000b88947 */ /* 0x002fea0003800000 */
[----:B------:R-:W4:Y:S01]  /*20d0*/  LDC.64 R4, c[0x0][0xb18] ;  /* 0x0002c600ff047b82 */ /* 0x000f220000000a00 */
[----:B------:R-:W-:-:S07]  /*20e0*/  ISETP.NE.AND P3, PT, R40, 0x1, PT ;  /* 0x000000012800780c */ /* 0x000fce0003f65270 */
[----:B------:R-:W1:Y:S08]  /*20f0*/  LDC.64 R6, c[0x0][0xb10] ;  /* 0x0002c400ff067b82 */ /* 0x000e700000000a00 */
[----:B------:R-:W2:Y:S08]  /*2100*/  LDC R16, c[0x0][0xb20] ;  /* 0x0002c800ff107b82 */ /* 0x000eb00000000800 */
[----:B------:R-:W3:Y:S01]  /*2110*/  LDC R18, c[0x0][0xb0c] ;  /* 0x0002c300ff127b82 */ /* 0x000ee20000000800 */
[----:B----4-:R-:W-:Y:S01]  /*2120*/  IMAD.HI.U32 R17, R0, R5, RZ ;  /* 0x0000000500117227 */ /* 0x010fe200078e00ff */
[----:B------:R-:W-:-:S03]  /*2130*/  ISETP.NE.AND P0, PT, R4, 0x1, PT ;  /* 0x000000010400780c */ /* 0x000fc60003f05270 */
[----:B------:R-:W-:-:S03]  /*2140*/  IMAD.HI.U32 R5, R8, R5, RZ ;  /* 0x0000000508057227 */ /* 0x000fc600078e00ff */
[----:B------:R-:W4:Y:S01]  /*2150*/  LDC.64 R2, c[0x0][0xb28] ;  /* 0x0002ca00ff027b82 */ /* 0x000f220000000a00 */
[----:B-1----:R-:W-:-:S04]  /*2160*/  IMAD.HI.U32 R20, R9, R6, RZ ;  /* 0x0000000609147227 */ /* 0x002fc800078e00ff */
[----:B------:R-:W-:Y:S01]  /*2170*/  IMAD.HI.U32 R22, R11, R6, RZ ;  /* 0x000000060b167227 */ /* 0x000fe200078e00ff */
[----:B------:R-:W-:Y:S02]  /*2180*/  SHF.R.U32.HI R20, RZ, R7, R20 ;  /* 0x00000007ff147219 */ /* 0x000fe40000011614 */
[-C--:B--2---:R-:W-:Y:S02]  /*2190*/  SHF.R.U32.HI R17, RZ, R16.reuse, R17 ;  /* 0x00000010ff117219 */ /* 0x084fe40000011611 */
[----:B------:R-:W-:Y:S02]  /*21a0*/  SHF.R.U32.HI R5, RZ, R16, R5 ;  /* 0x00000010ff057219 */ /* 0x000fe40000011605 */
[----:B------:R-:W-:Y:S02]  /*21b0*/  SEL R17, R0, R17, !P0 ;  /* 0x0000001100117207 */ /* 0x000fe40004000000 */
[----:B------:R-:W-:Y:S02]  /*21c0*/  SHF.R.U32.HI R22, RZ, R7, R22 ;  /* 0x00000007ff167219 */ /* 0x000fe40000011616 */
[----:B---3--:R-:W-:-:S02]  /*21d0*/  ISETP.NE.AND P1, PT, R18, 0x1, PT ;  /* 0x000000011200780c */ /* 0x008fc40003f25270 */
[----:B------:R-:W-:Y:S02]  /*21e0*/  SEL R5, R8, R5, !P0 ;  /* 0x0000000508057207 */ /* 0x000fe40004000000 */
[----:B------:R-:W-:Y:S02]  /*21f0*/  SEL R19, R9, R20, !P1 ;  /* 0x0000001409137207 */ /* 0x000fe40004800000 */
[----:B------:R-:W-:Y:S01]  /*2200*/  SEL R7, R11, R22, !P1 ;  /* 0x000000160b077207 */ /* 0x000fe20004800000 */
[----:B----4-:R-:W-:-:S04]  /*2210*/  IMAD.HI.U32 R20, R17, R2, RZ ;  /* 0x0000000211147227 */ /* 0x010fc800078e00ff */
[----:B------:R-:W-:Y:S01]  /*2220*/  IMAD.HI.U32 R6, R19, R2, RZ ;  /* 0x0000000213067227 */ /* 0x000fe200078e00ff */
[----:B------:R-:W-:-:S04]  /*2230*/  @P3 SHF.R.U32.HI R17, RZ, R3, R20 ;  /* 0x00000003ff113219 */ /* 0x000fc80000011614 */
[----:B------:R-:W-:Y:S01]  /*2240*/  @P3 SHF.R.U32.HI R19, RZ, R3, R6 ;  /* 0x00000003ff133219 */ /* 0x000fe20000011606 */
[----:B------:R-:W-:-:S04]  /*2250*/  IMAD R17, R40, R17, RZ ;  /* 0x0000001128117224 */ /* 0x000fc800078e02ff */
[----:B------:R-:W-:Y:S01]  /*2260*/  IMAD R6, R40, R19, RZ ;  /* 0x0000001328067224 */ /* 0x000fe200078e02ff */
[C---:B------:R-:W-:Y:S02]  /*2270*/  ISETP.GE.AND P0, PT, R5.reuse, R17, PT ;  /* 0x000000110500720c */ /* 0x040fe40003f06270 */
[----:B------:R-:W-:Y:S02]  /*2280*/  IADD3 R17, PT, PT, -R5, RZ, RZ ;  /* 0x000000ff05117210 */ /* 0x000fe40007ffe1ff */
[----:B------:R-:W-:Y:S01]  /*2290*/  ISETP.GE.OR P0, PT, R7, R6, P0 ;  /* 0x000000060700720c */ /* 0x000fe20000706670 */
[----:B------:R-:W-:-:S04]  /*22a0*/  IMAD.HI.U32 R6, R5, R2, RZ ;  /* 0x0000000205067227 */ /* 0x000fc800078e00ff */
[----:B------:R-:W-:Y:S01]  /*22b0*/  IMAD R8, R4, R17, R8 ;  /* 0x0000001104087224 */ /* 0x000fe200078e0208 */
[----:B------:R-:W-:-:S04]  /*22c0*/  SHF.R.U32.HI R6, RZ, R3, R6 ;  /* 0x00000003ff067219 */ /* 0x000fc80000011606 */
[----:B------:R-:W-:-:S03]  /*22d0*/  SEL R6, R5, R6, !P3 ;  /* 0x0000000605067207 */ /* 0x000fc60005800000 */
[----:B------:R-:W-:-:S04]  /*22e0*/  @!P0 IMAD.HI.U32 R16, R7, R2, RZ ;  /* 0x0000000207108227 */ /* 0x000fc800078e00ff */
[----:B------:R-:W-:Y:S01]  /*22f0*/  IMAD.MOV R2, RZ, RZ, -R6 ;  /* 0x000000ffff027224 */ /* 0x000fe200078e0a06 */
[----:B------:R-:W-:-:S03]  /*2300*/  @!P0 SHF.R.U32.HI R16, RZ, R3, R16 ;  /* 0x00000003ff108219 */ /* 0x000fc60000011610 */
[----:B------:R-:W-:Y:S01]  /*2310*/  IMAD R2, R40, R2, R5 ;  /* 0x0000000228027224 */ /* 0x000fe200078e0205 */
[----:B------:R-:W-:-:S05]  /*2320*/  @!P0 SEL R3, R7, R16, !P3 ;  /* 0x0000001007038207 */ /* 0x000fca0005800000 */
[--C-:B------:R-:W-:Y:S02]  /*2330*/  @!P0 IMAD.IADD R6, R6, 0x1, -R3.reuse ;  /* 0x0000000106068824 */ /* 0x100fe400078e0a03 */
[----:B------:R-:W-:Y:S01]  /*2340*/  @!P0 IMAD R3, R2, R19, R3 ;  /* 0x0000001302038224 */ /* 0x000fe200078e0203 */
[----:B------:R-:W-:Y:S01]  /*2350*/  IADD3 R2, PT, PT, -R7, RZ, RZ ;  /* 0x000000ff07027210 */ /* 0x000fe20007ffe1ff */
[----:B------:R-:W-:Y:S02]  /*2360*/  @!P0 IMAD R5, R40, R6, R7 ;  /* 0x0000000628058224 */ /* 0x000fe400078e0207 */
[----:B------:R-:W-:Y:S02]  /*2370*/  @!P0 IMAD.MOV.U32 R7, RZ, RZ, R3 ;  /* 0x000000ffff078224 */ /* 0x000fe400078e0003 */
[----:B------:R-:W-:Y:S02]  /*2380*/  IMAD R2, R18, R2, R11 ;  /* 0x0000000212027224 */ /* 0x000fe400078e020b */
[----:B------:R-:W-:-:S02]  /*2390*/  IMAD R8, R5, R4, R8 ;  /* 0x0000000405087224 */ /* 0x000fc400078e0208 */
[----:B------:R-:W-:Y:S02]  /*23a0*/  IMAD R11, R7, R18, R2 ;  /* 0x00000012070b7224 */ /* 0x000fe400078e0202 */
.L_x_34:
[----:B------:R-:W1:Y:S02]  /*23b0*/  LDCU UR8, c[0x0][0xb30] ;  /* 0x00016600ff0877ac */ /* 0x000e640008000800 */
[----:B-1----:R-:W-:-:S09]  /*23c0*/  UISETP.NE.AND UP0, UPT, UR8, 0x1, UPT ;  /* 0x000000010800788c */ /* 0x002fd2000bf05270 */
[----:B------:R-:W-:Y:S05]  /*23d0*/  BRA.U UP0, `(.L_x_35) ;  /* 0x0000000100407547 */ /* 0x000fea000b800000 */
[----:B------:R-:W1:Y:S08]  /*23e0*/  LDC.64 R4, c[0x0][0xb10] ;  /* 0x0002c400ff047b82 */ /* 0x000e700000000a00 */
[----:B------:R-:W2:Y:S08]  /*23f0*/  LDC.64 R2, c[0x0][0xb18] ;  /* 0x0002c600ff027b82 */ /* 0x000eb00000000a00 */
[----:B------:R-:W3:Y:S08]  /*2400*/  LDC R6, c[0x0][0xb20] ;  /* 0x0002c800ff067b82 */ /* 0x000ef00000000800 */
[----:B------:R-:W4:Y:S01]  /*2410*/  LDC R16, c[0x0][0xb0c] ;  /* 0x0002c300ff107b82 */ /* 0x000f220000000800 */
[----:B-1----:R-:W-:-:S05]  /*2420*/  IMAD.HI.U32 R4, R11, R4, RZ ;  /* 0x000000040b047227 */ /* 0x002fca00078e00ff */
[----:B------:R-:W-:Y:S01]  /*2430*/  SHF.R.U32.HI R4, RZ, R5, R4 ;  /* 0x00000005ff047219 */ /* 0x000fe20000011604 */
[----:B--2---:R-:W-:Y:S01]  /*2440*/  IMAD.HI.U32 R3, R8, R3, RZ ;  /* 0x0000000308037227 */ /* 0x004fe200078e00ff */
[----:B------:R-:W-:-:S04]  /*2450*/  ISETP.NE.AND P0, PT, R2, 0x1, PT ;  /* 0x000000010200780c */ /* 0x000fc80003f05270 */
[----:B---3--:R-:W-:-:S04]  /*2460*/  SHF.R.U32.HI R3, RZ, R6, R3 ;  /* 0x00000006ff037219 */ /* 0x008fc80000011603 */
[----:B------:R-:W-:Y:S02]  /*2470*/  SEL R3, R8, R3, !P0 ;  /* 0x0000000308037207 */ /* 0x000fe40004000000 */
[----:B----4-:R-:W-:-:S04]  /*2480*/  ISETP.NE.AND P1, PT, R16, 0x1, PT ;  /* 0x000000011000780c */ /* 0x010fc80003f25270 */
[----:B------:R-:W-:-:S05]  /*2490*/  SEL R4, R11, R4, !P1 ;  /* 0x000000040b047207 */ /* 0x000fca0004800000 */
[----:B------:R-:W-:Y:S02]  /*24a0*/  IMAD.IADD R5, R3, 0x1, -R4 ;  /* 0x0000000103057824 */ /* 0x000fe400078e0a04 */
[----:B------:R-:W-:Y:S02]  /*24b0*/  IMAD.IADD R3, R4, 0x1, -R3 ;  /* 0x0000000104037824 */ /* 0x000fe400078e0a03 */
[----:B------:R-:W-:Y:S02]  /*24c0*/  IMAD R11, R5, R16, R11 ;  /* 0x00000010050b7224 */ /* 0x000fe400078e020b */
[----:B------:R-:W-:-:S07]  /*24d0*/  IMAD R8, R3, R2, R8 ;  /* 0x0000000203087224 */ /* 0x000fce00078e0208 */
.L_x_35:
[----:B------:R-:W-:Y:S01]  /*24e0*/  VIADD R14, R14, 0x1 ;  /* 0x000000010e0e7836 */ /* 0x000fe20000000000 */
[----:B------:R-:W-:Y:S01]  /*24f0*/  PLOP3.LUT P1, PT, PT, PT, PT, 0x80, 0x8 ;  /* 0x000000000008781c */ /* 0x000fe20003f2f070 */
[----:B------:R-:W-:Y:S02]  /*2500*/  IMAD.IADD R97, R11, 0x1, R90 ;  /* 0x000000010b617824 */ /* 0x000fe400078e025a */
[----:B------:R-:W-:Y:S01]  /*2510*/  IMAD.IADD R91, R8, 0x1, R79 ;  /* 0x00000001085b7824 */ /* 0x000fe200078e024f */
[----:B------:R-:W-:-:S04]  /*2520*/  ISETP.NE.AND P0, PT, R14, 0x2, PT ;  /* 0x000000020e00780c */ /* 0x000fc80003f05270 */
[----:B------:R-:W-:Y:S02]  /*2530*/  SEL R2, RZ, 0x1, P0 ;  /* 0x00000001ff027807 */ /* 0x000fe40000000000 */
[----:B------:R-:W-:Y:S02]  /*2540*/  SEL R14, R14, RZ, P0 ;  /* 0x000000ff0e0e7207 */ /* 0x000fe40000000000 */
[----:B------:R-:W-:Y:S01]  /*2550*/  LOP3.LUT R13, R13, R2, RZ, 0x3c, !PT ;  /* 0x000000020d0d7212 */ /* 0x000fe200078e3cff */
[----:B------:R-:W-:Y:S06]  /*2560*/  @P2 BRA `(.L_x_36) ;  /* 0xfffffff000a02947 */ /* 0x000fec000383ffff */
[----:B------:R-:W-:Y:S01]  /*2570*/  UIADD3 UR4, UPT, UPT, UR4, 0xd8, URZ ;  /* 0x000000d804047890 */ /* 0x000fe2000fffe0ff */
[----:B------:R-:W-:-:S03]  /*2580*/  SHF.L.U32 R3, R15, 0x1f, RZ ;  /* 0x0000001f0f037819 */ /* 0x000fc600000006ff */
[----:B------:R-:W-:-:S09]  /*2590*/  ULEA UR5, UR6, UR4, 0x3 ;  /* 0x0000000406057291 */ /* 0x000fd2000f8e18ff */
[----:B------:R-:W1:Y:S02]  /*25a0*/  SYNCS.PHASECHK.TRANS64.TRYWAIT P0, [UR5], R3 ;  /* 0x00000003ff0075a7 */ /* 0x000e640008001105 */
[----:B-1----:R-:W-:Y:S05]  /*25b0*/  @!P0 BRA `(.L_x_37) ;  /* 0x0000004c00048947 */ /* 0x002fea0003800000 */
.L_x_124:
[----:B------:R-:W-:-:S04]  /*25c0*/  UIADD3 UR6, UPT, UPT, UR6, 0x1, URZ ;  /* 0x0000000106067890 */ /* 0x000fc8000fffe0ff */
[----:B------:R-:W-:-:S04]  /*25d0*/  UISETP.NE.AND UP0, UPT, UR6, 0x1b, UPT ;  /* 0x0000001b0600788c */ /* 0x000fc8000bf05270 */
[----:B------:R-:W-:Y:S02]  /*25e0*/  USEL UR7, URZ, 0x1, UP0 ;  /* 0x00000001ff077887 */ /* 0x000fe40008000000 */
[----:B------:R-:W-:-:S04]  /*25f0*/  USEL UR6, UR6, URZ, UP0 ;  /* 0x000000ff06067287 */ /* 0x000fc80008000000 */
[----:B------:R-:W-:Y:S01]  /*2600*/  ULEA UR5, UR6, UR4, 0x3 ;  /* 0x0000000406057291 */ /* 0x000fe2000f8e18ff */
[----:B------:R-:W-:-:S04]  /*2610*/  LOP3.LUT R2, R15, UR7, RZ, 0x3c, !PT ;  /* 0x000000070f027c12 */ /* 0x000fc8000f8e3cff */
[----:B-1----:R-:W-:-:S04]  /*2620*/  SHF.L.U32 R3, R2, 0x1f, RZ ;  /* 0x0000001f02037819 */ /* 0x002fc800000006ff */
[----:B------:R-:W1:Y:S02]  /*2630*/  SYNCS.PHASECHK.TRANS64.TRYWAIT P0, [UR5], R3 ;  /* 0x00000003ff0075a7 */ /* 0x000e640008001105 */
[----:B-1----:R-:W-:Y:S05]  /*2640*/  @!P0 BRA `(.L_x_38) ;  /* 0x0000004800f88947 */ /* 0x002fea0003800000 */
.L_x_126:
        /* <DEDUP_REMOVED lines=9> */
.L_x_128:
        /* <DEDUP_REMOVED lines=9> */
.L_x_130:
        /* <DEDUP_REMOVED lines=9> */
.L_x_132:
        /* <DEDUP_REMOVED lines=9> */
.L_x_134:
        /* <DEDUP_REMOVED lines=9> */
.L_x_136:
        /* <DEDUP_REMOVED lines=9> */
.L_x_138:
        /* <DEDUP_REMOVED lines=9> */
.L_x_140:
        /* <DEDUP_REMOVED lines=9> */
.L_x_142:
        /* <DEDUP_REMOVED lines=9> */
.L_x_144:
        /* <DEDUP_REMOVED lines=9> */
.L_x_146:
        /* <DEDUP_REMOVED lines=9> */
.L_x_148:
        /* <DEDUP_REMOVED lines=9> */
.L_x_150:
        /* <DEDUP_REMOVED lines=9> */
.L_x_152:
        /* <DEDUP_REMOVED lines=9> */
.L_x_154:
        /* <DEDUP_REMOVED lines=9> */
.L_x_156:
        /* <DEDUP_REMOVED lines=9> */
.L_x_158:
        /* <DEDUP_REMOVED lines=9> */
.L_x_160:
        /* <DEDUP_REMOVED lines=9> */
.L_x_162:
        /* <DEDUP_REMOVED lines=9> */
.L_x_164:
        /* <DEDUP_REMOVED lines=9> */
.L_x_166:
        /* <DEDUP_REMOVED lines=9> */
.L_x_168:
        /* <DEDUP_REMOVED lines=9> */
.L_x_170:
        /* <DEDUP_REMOVED lines=9> */
.L_x_172:
        /* <DEDUP_REMOVED lines=9> */
.L_x_174:
[----:B------:R-:W-:-:S04]  /*33d0*/  UIADD3 UR6, UPT, UPT, UR6, 0x1, URZ ;  /* 0x0000000106067890 */ /* 0x000fc8000fffe0ff */
[----:B------:R-:W-:-:S04]  /*33e0*/  UISETP.NE.AND UP0, UPT, UR6, 0x1b, UPT ;  /* 0x0000001b0600788c */ /* 0x000fc8000bf05270 */
[----:B------:R-:W-:Y:S02]  /*33f0*/  USEL UR5, URZ, 0x1, UP0 ;  /* 0x00000001ff057887 */ /* 0x000fe40008000000 */
[----:B------:R-:W-:-:S04]  /*3400*/  USEL UR6, UR6, URZ, UP0 ;  /* 0x000000ff06067287 */ /* 0x000fc80008000000 */
[----:B------:R-:W-:Y:S01]  /*3410*/  ULEA UR6, UR6, UR4, 0x3 ;  /* 0x0000000406067291 */ /* 0x000fe2000f8e18ff */
[----:B-1----:R-:W-:-:S04]  /*3420*/  LOP3.LUT R3, R2, UR5, RZ, 0x3c, !PT ;  /* 0x0000000502037c12 */ /* 0x002fc8000f8e3cff */
[----:B------:R-:W-:Y:S01]  /*3430*/  SHF.L.U32 R3, R3, 0x1f, RZ ;  /* 0x0000001f03037819 */ /* 0x000fe200000006ff */
[----:B----4-:R-:W-:-:S07]  /*3440*/  IMAD.U32 R0, RZ, RZ, UR6 ;  /* 0x00000006ff007e24 */ /* 0x010fce000f8e00ff */
.L_x_63:
[----:B-1----:R1:W2:Y:S02]  /*3450*/  SYNCS.PHASECHK.TRANS64.TRYWAIT P0, [R0+URZ], R3 ;  /* 0x00000003000075a7 */ /* 0x0022a400080011ff */
[----:B--2---:R-:W-:Y:S05]  /*3460*/  @!P0 NANOSLEEP.SYNCS 0x989680 ;  /* 0x009896800000895d */ /* 0x004fea0003900000 */
[----:B------:R-:W2:Y:S02]  /*3470*/  @!P0 SYNCS.PHASECHK.TRANS64 P0, [R0+URZ], R3 ;  /* 0x00000003000085a7 */ /* 0x000ea400080010ff */
[----:B--2---:R-:W-:Y:S05]  /*3480*/  @P0 EXIT ;  /* 0x000000000000094d */ /* 0x004fea0003800000 */
[----:B------:R-:W-:Y:S05]  /*3490*/  BRA `(.L_x_63) ;  /* 0xfffffffc00ec7947 */ /* 0x000fea000383ffff */
.L_x_18:
[----:B------:R-:W-:-:S04]  /*34a0*/  UISETP.NE.AND UP1, UPT, UR37, URZ, UPT ;  /* 0x000000ff2500728c */ /* 0x000fc8000bf25270 */
[----:B------:R-:W-:-:S09]  /*34b0*/  UISETP.NE.OR UP1, UPT, UR8, 0x1, UP1 ;  /* 0x000000010800788c */ /* 0x000fd20008f25670 */
[----:B------:R-:W-:Y:S05]  /*34c0*/  BRA.U UP1, `(.L_x_64) ;  /* 0x0000000501487547 */ /* 0x000fea000b800000 */
[----:B------:R-:W-:Y:S01]  /*34d0*/  ISETP.NE.AND P2, PT, R2, RZ, PT ;  /* 0x000000ff0200720c */ /* 0x000fe20003f45270 */
[----:B------:R-:W-:Y:S01]  /*34e0*/  IMAD.MOV.U32 R12, RZ, RZ, 0x1 ;  /* 0x00000001ff0c7424 */ /* 0x000fe200078e00ff */
[----:B------:R-:W-:Y:S02]  /*34f0*/  CS2R R10, SRZ ;  /* 0x00000000000a7805 */ /* 0x000fe4000001ff00 */
[----:B------:R-:W-:Y:S01]  /*3500*/  CS2R R8, SRZ ;  /* 0x0000000000087805 */ /* 0x000fe2000001ff00 */
[----:B------:R-:W-:Y:S01]  /*3510*/  UMOV UR4, 0x400 ;  /* 0x0000040000047882 */ /* 0x000fe20000000000 */
[----:B------:R-:W-:Y:S01]  /*3520*/  UMOV UR6, URZ ;  /* 0x000000ff00067c82 */ /* 0x000fe20008000000 */
[----:B------:R-:W-:-:S12]  /*3530*/  ULEA UR37, UR37, UR4, 0x18 ;  /* 0x0000000425257291 */ /* 0x000fd8000f8ec0ff */
.L_x_68:
[----:B------:R-:W-:Y:S02]  /*3540*/  LEA R0, R8, UR37, 0x3 ;  /* 0x0000002508007c11 */ /* 0x000fe4000f8e18ff */
[----:B------:R-:W-:-:S03]  /*3550*/  SHF.L.U32 R5, R9, 0x1f, RZ ;  /* 0x0000001f09057819 */ /* 0x000fc600000006ff */
[----:B------:R-:W-:Y:S01]  /*3560*/  VIADD R4, R0, 0x240 ;  /* 0x0000024000047836 */ /* 0x000fe20000000000 */
[----:B------:R-:W1:Y:S02]  /*3570*/  SYNCS.PHASECHK.TRANS64.TRYWAIT P0, [R0+URZ+0x230], R5 ;  /* 0x00023005000075a7 */ /* 0x000e6400080011ff */
[----:B-1----:R-:W-:Y:S05]  /*3580*/  @!P0 BRA `(.L_x_65) ;  /* 0x0000004400808947 */ /* 0x002fea0003800000 */
.L_x_175:
[----:B------:R-:W-:Y:S01]  /*3590*/  ULEA UR5, UR6, UR37, 0x3 ;  /* 0x0000002506057291 */ /* 0x000fe2000f8e18ff */
[----:B------:R-:W-:Y:S02]  /*35a0*/  PRMT R4, RZ, 0x654, R4 ;  /* 0x00000654ff047816 */ /* 0x000fe40000000004 */
[----:B-1----:R-:W-:Y:S01]  /*35b0*/  SHF.L.U32 R5, R12, 0x1f, RZ ;  /* 0x0000001f0c057819 */ /* 0x002fe200000006ff */
[----:B------:R-:W-:Y:S01]  /*35c0*/  UIADD3 UR4, UPT, UPT, UR5, 0x1d0, URZ ;  /* 0x000001d005047890 */ /* 0x000fe2000fffe0ff */
[----:B------:R1:W-:Y:S05]  /*35d0*/  SYNCS.ARRIVE.TRANS64.RED.A1T0 RZ, [R4+URZ], RZ ;  /* 0x000000ff04ff79a7 */ /* 0x0003ea00081004ff */
[----:B------:R-:W-:Y:S01]  /*35e0*/  IMAD.U32 R7, RZ, RZ, UR4 ;  /* 0x00000004ff077e24 */ /* 0x000fe2000f8e00ff */
[----:B------:R-:W2:Y:S04]  /*35f0*/  SYNCS.PHASECHK.TRANS64.TRYWAIT P0, [UR5+0x1e0], R5 ;  /* 0x0001e005ff0075a7 */ /* 0x000ea80008001105 */
[----:B------:R-:W-:Y:S01]  /*3600*/  PRMT R6, R2, 0x654, R7 ;  /* 0x0000065402067816 */ /* 0x000fe20000000007 */
[----:B-1----:R-:W-:Y:S01]  /*3610*/  @!P2 IMAD.MOV.U32 R4, RZ, RZ, 0x10 ;  /* 0x00000010ff04a424 */ /* 0x002fe200078e00ff */
[----:B--2---:R-:W-:Y:S06]  /*3620*/  @!P0 BRA `(.L_x_66) ;  /* 0x00000044006c8947 */ /* 0x004fec0003800000 */
.L_x_177:
[----:B------:R-:W-:Y:S01]  /*3630*/  ULEA UR4, UR6, UR37, 0x4 ;  /* 0x0000002506047291 */ /* 0x000fe2000f8e20ff */
[----:B------:R-:W-:Y:S01]  /*3640*/  SEL R3, R6, R3, !P2 ;  /* 0x0000000306037207 */ /* 0x000fe20005000000 */
[----:B------:R-:W-:Y:S01]  /*3650*/  UIADD3 UR5, UPT, UPT, UR5, 0x1d0, URZ ;  /* 0x000001d005057890 */ /* 0x000fe2000fffe0ff */
[----:B-1----:R-:W-:Y:S01]  /*3660*/  LEA R0, R11, UR37, 0x3 ;  /* 0x000000250b007c11 */ /* 0x002fe2000f8e18ff */
[----:B------:R-:W-:Y:S01]  /*3670*/  UIADD3 UR4, UPT, UPT, UR4, 0x260, URZ ;  /* 0x0000026004047890 */ /* 0x000fe2000fffe0ff */
[----:B------:R-:W-:Y:S01]  /*3680*/  SHF.L.U32 R5, R10, 0x1f, RZ ;  /* 0x0000001f0a057819 */ /* 0x000fe200000006ff */
[----:B------:R1:W-:Y:S01]  /*3690*/  @!P2 SYNCS.ARRIVE.TRANS64.RED RZ, [R3+URZ], R4 ;  /* 0x0000000403ffa9a7 */ /* 0x0003e200080004ff */
[----:B------:R-:W-:Y:S01]  /*36a0*/  UIADD3 UR6, UPT, UPT, UR6, 0x1, URZ ;  /* 0x0000000106067890 */ /* 0x000fe2000fffe0ff */
[----:B------:R-:W-:-:S03]  /*36b0*/  VIADD R8, R8, 0x1 ;  /* 0x0000000108087836 */ /* 0x000fc60000000000 */
[----:B------:R-:W-:Y:S02]  /*36c0*/  UISETP.NE.AND UP0, UPT, UR6, 0x2, UPT ;  /* 0x000000020600788c */ /* 0x000fe4000bf05270 */
[----:B------:R-:W-:Y:S06]  /*36d0*/  UGETNEXTWORKID.BROADCAST [UR4], [UR5] ;  /* 0x00000000040073ca */ /* 0x000fec0008000100 */
[----:B------:R-:W-:Y:S01]  /*36e0*/  USEL UR4, URZ, 0x1, UP0 ;  /* 0x00000001ff047887 */ /* 0x000fe20008000000 */
[----:B------:R-:W-:Y:S01]  /*36f0*/  ISETP.NE.AND P0, PT, R8, 0x2, PT ;  /* 0x000000020800780c */ /* 0x000fe20003f05270 */
[----:B------:R-:W-:Y:S01]  /*3700*/  USEL UR6, UR6, URZ, UP0 ;  /* 0x000000ff06067287 */ /* 0x000fe20008000000 */
[----:B------:R-:W2:Y:S03]  /*3710*/  SYNCS.PHASECHK.TRANS64.TRYWAIT P1, [R0+URZ+0x1d0], R5 ;  /* 0x0001d005000075a7 */ /* 0x000ea600080211ff */
[----:B------:R-:W-:Y:S01]  /*3720*/  LOP3.LUT R12, R12, UR4, RZ, 0x3c, !PT ;  /* 0x000000040c0c7c12 */ /* 0x000fe2000f8e3cff */
[----:B-12---:R-:W-:Y:S07]  /*3730*/  @!P1 BRA `(.L_x_67) ;  /* 0x0000004400409947 */ /* 0x006fee0003800000 */
.L_x_178:
[C---:B------:R-:W-:Y:S01]  /*3740*/  LEA R4, R11.reuse, UR37, 0x4 ;  /* 0x000000250b047c11 */ /* 0x040fe2000f8e20ff */
[----:B-1----:R-:W-:Y:S01]  /*3750*/  VIADD R0, R0, 0x1e0 ;  /* 0x000001e000007836 */ /* 0x002fe20000000000 */
[----:B------:R-:W-:Y:S01]  /*3760*/  SEL R8, R8, RZ, P0 ;  /* 0x000000ff08087207 */ /* 0x000fe20000000000 */
[----:B------:R-:W-:-:S03]  /*3770*/  VIADD R11, R11, 0x1 ;  /* 0x000000010b0b7836 */ /* 0x000fc60000000000 */
[----:B------:R-:W1:Y:S01]  /*3780*/  LDS.128 R4, [R4+0x260] ;  /* 0x0002600004047984 */ /* 0x000e620000000c00 */
[----:B------:R-:W-:Y:S02]  /*3790*/  PRMT R0, RZ, 0x654, R0 ;  /* 0x00000654ff007816 */ /* 0x000fe40000000000 */
[C---:B------:R-:W-:Y:S01]  /*37a0*/  ISETP.NE.AND P1, PT, R11.reuse, 0x2, PT ;  /* 0x000000020b00780c */ /* 0x040fe20003f25270 */
[----:B------:R-:W-:Y:S01]  /*37b0*/  @!PT LDS RZ, [RZ] ;  /* 0x00000000fffff984 */ /* 0x000fe20000000800 */
[----:B------:R-:W-:Y:S01]  /*37c0*/  @!PT LDS RZ, [RZ] ;  /* 0x00000000fffff984 */ /* 0x000fe20000000800 */
[----:B------:R-:W-:Y:S01]  /*37d0*/  @!PT LDS RZ, [RZ] ;  /* 0x00000000fffff984 */ /* 0x000fe20000000800 */
[----:B------:R-:W-:Y:S01]  /*37e0*/  @!PT LDS RZ, [RZ] ;  /* 0x00000000fffff984 */ /* 0x000fe20000000800 */
[----:B------:R2:W-:Y:S06]  /*37f0*/  MEMBAR.ALL.CTA ;  /* 0x0000000000007992 */ /* 0x0005ec0000008000 */
[----:B--2---:R-:W2:Y:S01]  /*3800*/  FENCE.VIEW.ASYNC.S ;  /* 0x00000000000073c6 */ /* 0x004ea20000000000 */
[----:B------:R-:W-:Y:S01]  /*3810*/  SEL R11, R11, RZ, P1 ;  /* 0x000000ff0b0b7207 */ /* 0x000fe20000800000 */
[----:B--2---:R2:W-:Y:S01]  /*3820*/  SYNCS.ARRIVE.TRANS64.RED.A1T0 RZ, [R0+URZ], RZ ;  /* 0x000000ff00ff79a7 */ /* 0x0045e200081004ff */
[----:B-1----:R-:W-:-:S02]  /*3830*/  LOP3.LUT P3, RZ, R6, 0x1, RZ, 0xc0, !PT ;  /* 0x0000000106ff7812 */ /* 0x002fc4000786c0ff */
[----:B------:R-:W-:-:S04]  /*3840*/  SEL R5, RZ, 0x1, P1 ;  /* 0x00000001ff057807 */ /* 0x000fc80000800000 */
[----:B------:R-:W-:Y:S02]  /*3850*/  LOP3.LUT R10, R10, R5, RZ, 0x3c, !PT ;  /* 0x000000050a0a7212 */ /* 0x000fe400078e3cff */
[----:B--2---:R-:W-:-:S04]  /*3860*/  SEL R0, RZ, 0x1, P0 ;  /* 0x00000001ff007807 */ /* 0x004fc80000000000 */
[----:B------:R-:W-:Y:S01]  /*3870*/  LOP3.LUT R9, R9, R0, RZ, 0x3c, !PT ;  /* 0x0000000009097212 */ /* 0x000fe200078e3cff */
[----:B------:R-:W-:Y:S06]  /*3880*/  @P3 BRA `(.L_x_68) ;  /* 0xfffffffc002c3947 */ /* 0x000fec000383ffff */
[----:B------:R-:W-:Y:S01]  /*3890*/  ULEA UR5, UR6, UR37, 0x3 ;  /* 0x0000002506057291 */ /* 0x000fe2000f8e18ff */
[----:B------:R-:W-:-:S08]  /*38a0*/  SHF.L.U32 R3, R12, 0x1f, RZ ;  /* 0x0000001f0c037819 */ /* 0x000fd000000006ff */
[----:B------:R-:W1:Y:S02]  /*38b0*/  SYNCS.PHASECHK.TRANS64 P0, [UR5+0x1e0], R3 ;  /* 0x0001e003ff0075a7 */ /* 0x000e640008001005 */
[----:B-1----:R-:W-:Y:S05]  /*38c0*/  @P0 BRA `(.L_x_69) ;  /* 0x0000000000080947 */ /* 0x002fea0003800000 */
[----:B------:R-:W1:Y:S02]  /*38d0*/  SYNCS.PHASECHK.TRANS64.TRYWAIT P0, [UR5+0x1e0], R3 ;  /* 0x0001e003ff0075a7 */ /* 0x000e640008001105 */
[----:B-1----:R-:W-:Y:S05]  /*38e0*/  @!P0 BRA `(.L_x_70) ;  /* 0x0000004000e88947 */ /* 0x002fea0003800000 */
.L_x_69:
[----:B------:R-:W-:-:S04]  /*38f0*/  UIADD3 UR4, UPT, UPT, UR6, 0x1, URZ ;  /* 0x0000000106047890 */ /* 0x000fc8000fffe0ff */
[----:B------:R-:W-:-:S04]  /*3900*/  UISETP.NE.AND UP0, UPT, UR4, 0x2, UPT ;  /* 0x000000020400788c */ /* 0x000fc8000bf05270 */
[----:B------:R-:W-:Y:S02]  /*3910*/  USEL UR7, URZ, 0x1, UP0 ;  /* 0x00000001ff077887 */ /* 0x000fe40008000000 */
[----:B------:R-:W-:-:S04]  /*3920*/  USEL UR4, UR4, URZ, UP0 ;  /* 0x000000ff04047287 */ /* 0x000fc80008000000 */
[----:B------:R-:W-:Y:S01]  /*3930*/  ULEA UR4, UR4, UR37, 0x3 ;  /* 0x0000002504047291 */ /* 0x000fe2000f8e18ff */
[----:B-1----:R-:W-:-:S04]  /*3940*/  LOP3.LUT R3, R12, UR7, RZ, 0x3c, !PT ;  /* 0x000000070c037c12 */ /* 0x002fc8000f8e3cff */
[----:B------:R-:W-:-:S04]  /*3950*/  SHF.L.U32 R0, R3, 0x1f, RZ ;  /* 0x0000001f03007819 */ /* 0x000fc800000006ff */
[----:B------:R-:W1:Y:S02]  /*3960*/  SYNCS.PHASECHK.TRANS64 P0, [UR4+0x1e0], R0 ;  /* 0x0001e000ff0075a7 */ /* 0x000e640008001004 */
[----:B-1----:R-:W-:Y:S05]  /*3970*/  @P0 EXIT ;  /* 0x000000000000094d */ /* 0x002fea0003800000 */
[----:B------:R-:W-:Y:S02]  /*3980*/  SHF.L.U32 R3, R3, 0x1f, RZ ;  /* 0x0000001f03037819 */ /* 0x000fe400000006ff */
[----:B------:R-:W-:-:S07]  /*3990*/  MOV R0, UR4 ;  /* 0x0000000400007c02 */ /* 0x000fce0008000f00 */
.L_x_71:
[----:B-1----:R1:W2:Y:S02]  /*39a0*/  SYNCS.PHASECHK.TRANS64.TRYWAIT P0, [R0+URZ+0x1e0], R3 ;  /* 0x0001e003000075a7 */ /* 0x0022a400080011ff */
[----:B--2---:R-:W-:Y:S05]  /*39b0*/  @!P0 NANOSLEEP.SYNCS 0x989680 ;  /* 0x009896800000895d */ /* 0x004fea0003900000 */
[----:B------:R-:W2:Y:S02]  /*39c0*/  @!P0 SYNCS.PHASECHK.TRANS64 P0, [R0+URZ+0x1e0], R3 ;  /* 0x0001e003000085a7 */ /* 0x000ea400080010ff */
[----:B--2---:R-:W-:Y:S05]  /*39d0*/  @P0 EXIT ;  /* 0x000000000000094d */ /* 0x004fea0003800000 */
[----:B------:R-:W-:Y:S05]  /*39e0*/  BRA `(.L_x_71) ;  /* 0xfffffffc00ec7947 */ /* 0x000fea000383ffff */
.L_x_64:
[----:B------:R-:W-:-:S09]  /*39f0*/  UISETP.NE.AND UP1, UPT, UR8, URZ, UPT ;  /* 0x000000ff0800728c */ /* 0x000fd2000bf25270 */
[----:B------:R-:W-:Y:S05]  /*3a00*/  BRA.U UP1, `(.L_x_72) ;  /* 0x0000000d01907547 */ /* 0x000fea000b800000 */
[----:B------:R-:W-:Y:S01]  /*3a10*/  UMOV UR4, 0x40 ;  /* 0x0000004000047882 */ /* 0x000fe20000000000 */
[----:B------:R-:W-:Y:S01]  /*3a20*/  NOP ;  /* 0x0000000000007918 */ /* 0x000fe20000000000 */
[----:B------:R-:W-:Y:S01]  /*3a30*/  ULEA UR4, UR37, UR4, 0x18 ;  /* 0x0000000425047291 */ /* 0x000fe2000f8ec0ff */
[----:B------:R-:W-:Y:S02]  /*3a40*/  UMOV UR5, 0x400 ;  /* 0x0000040000057882 */ /* 0x000fe40000000000 */
[----:B------:R-:W-:-:S06]  /*3a50*/  ULEA UR37, UR37, UR5, 0x18 ;  /* 0x0000000525257291 */ /* 0x000fcc000f8ec0ff */
[----:B------:R-:W1:Y:S02]  /*3a60*/  LDS.U8 R0, [UR4+0x1c] ;  /* 0x00001c04ff007984 */ /* 0x000e640008000000 */
[----:B-1----:R-:W-:-:S13]  /*3a70*/  ISETP.NE.AND P0, PT, R0, RZ, PT ;  /* 0x000000ff0000720c */ /* 0x002fda0003f05270 */
[----:B------:R-:W-:Y:S05]  /*3a80*/  @P0 BRA `(.L_x_73) ;  /* 0x0000000000580947 */ /* 0x000fea0003800000 */
[----:B------:R-:W-:-:S13]  /*3a90*/  ELECT P0, URZ, PT ;  /* 0x0000000000ff782f */ /* 0x000fda0003800000 */
[----:B------:R-:W-:Y:S05]  /*3aa0*/  @!P0 BRA `(.L_x_74) ;  /* 0x0000000000608947 */ /* 0x000fea0003800000 */
[----:B------:R-:W-:Y:S01]  /*3ab0*/  UMOV UR5, 0x10 ;  /* 0x0000001000057882 */ /* 0x000fe20000000000 */
[----:B------:R-:W-:Y:S01]  /*3ac0*/  HFMA2 R0, -RZ, RZ, 0, 5.9604644775390625e-08 ;  /* 0x00000001ff007431 */ /* 0x000fe200000001ff */
[----:B------:R-:W-:-:S03]  /*3ad0*/  MOV R2, 0xffff ;  /* 0x0000ffff00027802 */ /* 0x000fc60000000f00 */
[----:B------:R-:W-:Y:S04]  /*3ae0*/  DEPBAR.LE SB1, 0x36 ;  /* 0x00009d800000791a */ /* 0x000fe80000000000 */
[----:B------:R-:W1:Y:S02]  /*3af0*/  UTCATOMSWS.FIND_AND_SET.ALIGN UP0, UR5, UR5 ;  /* 0x00000005000575e3 */ /* 0x000e640008000800 */
[----:B-1----:R-:W-:Y:S01]  /*3b00*/  MOV R3, UR5 ;  /* 0x0000000500037c02 */ /* 0x002fe20008000f00 */
[----:B------:R-:W-:Y:S06]  /*3b10*/  BRA.U UP0, `(.L_x_75) ;  /* 0x0000000100187547 */ /* 0x000fec000b800000 */
.L_x_76:
[----:B------:R-:W-:Y:S05]  /*3b20*/  NANOSLEEP 0x64 ;  /* 0x000000640000795d */ /* 0x000fea0003800000 */
[----:B------:R-:W-:-:S05]  /*3b30*/  UMOV UR5, 0x10 ;  /* 0x0000001000057882 */ /* 0x000fca0000000000 */
[----:B------:R-:W-:Y:S04]  /*3b40*/  DEPBAR.LE SB1, 0x36 ;  /* 0x00009d800000791a */ /* 0x000fe80000000000 */
[----:B------:R-:W1:Y:S02]  /*3b50*/  UTCATOMSWS.FIND_AND_SET.ALIGN UP0, UR5, UR5 ;  /* 0x00000005000575e3 */ /* 0x000e640008000800 */
[----:B-1----:R-:W-:Y:S01]  /*3b60*/  MOV R3, UR5 ;  /* 0x0000000500037c02 */ /* 0x002fe20008000f00 */
[----:B------:R-:W-:Y:S05]  /*3b70*/  BRA.U !UP0, `(.L_x_76) ;  /* 0xfffffffd08e87547 */ /* 0x000fea000b83ffff */
.L_x_75:
[-C--:B------:R-:W-:Y:S02]  /*3b80*/  SHF.L.U32 R2, R2, R3.reuse, RZ ;  /* 0x0000000302027219 */ /* 0x080fe400000006ff */
[----:B------:R-:W-:Y:S01]  /*3b90*/  SHF.L.U32 R0, R0, R3, RZ ;  /* 0x0000000300007219 */ /* 0x000fe200000006ff */
[----:B------:R-:W-:Y:S02]  /*3ba0*/  IMAD.SHL.U32 R3, R3, 0x20, RZ ;  /* 0x0000002003037824 */ /* 0x000fe400078e00ff */
[----:B------:R1:W-:Y:S04]  /*3bb0*/  ATOMS.OR RZ, [UR4+0x14], R2 ;  /* 0x00001402ffff798c */ /* 0x0003e8000b000004 */
[----:B------:R1:W-:Y:S04]  /*3bc0*/  ATOMS.OR RZ, [UR4+0x18], R0 ;  /* 0x00001800ffff798c */ /* 0x0003e8000b000004 */
[----:B------:R1:W-:Y:S01]  /*3bd0*/  STS [UR37+0x280], R3 ;  /* 0x00028003ff007988 */ /* 0x0003e20008000825 */
[----:B------:R-:W-:Y:S05]  /*3be0*/  BRA `(.L_x_74) ;  /* 0x0000000000107947 */ /* 0x000fea0003800000 */
.L_x_73:
[----:B------:R-:W-:Y:S02]  /*3bf0*/  MOV R0, 0xffffffff ;  /* 0xffffffff00007802 */ /* 0x000fe40000000f00 */
[----:B------:R-:W-:-:S03]  /*3c00*/  MOV R2, 0x3c30 ;  /* 0x00003c3000027802 */ /* 0x000fc60000000f00 */
[----:B------:R1:W-:Y:S04]  /*3c10*/  STS [UR37+0x280], R0 ;  /* 0x00028000ff007988 */ /* 0x0003e80008000825 */
[----:B-1-3-5:R-:W-:Y:S05]  /*3c20*/  CALL.REL.NOINC `($__internal_1_$__cuda_sm10x_tcgen05_guardrail_trap_phase_invalid_during_alloc) ;  /* 0x0000004400647944 */ /* 0x02afea0003c00000 */
.L_x_74:
[----:B------:R-:W-:Y:S05]  /*3c30*/  WARPSYNC.ALL ;  /* 0x0000000000007948 */ /* 0x000fea0003800000 */
[----:B------:R-:W2:Y:S01]  /*3c40*/  S2UR UR6, SR_CgaCtaId ;  /* 0x00000000000679c3 */ /* 0x000ea20000008800 */
[----:B------:R-:W-:Y:S01]  /*3c50*/  UMOV UR4, 0x400 ;  /* 0x0000040000047882 */ /* 0x000fe20000000000 */
[----:B------:R-:W-:-:S06]  /*3c60*/  NOP ;  /* 0x0000000000007918 */ /* 0x000fcc0000000000 */
[----:B------:R-:W-:Y:S06]  /*3c70*/  BAR.ARV 0x6, 0xa0 ;  /* 0x0182800000007b1d */ /* 0x000fec0000002000 */
[----:B------:R-:W4:Y:S01]  /*3c80*/  LDCU UR7, c[0x0][0x38c] ;  /* 0x00007180ff0777ac */ /* 0x000f220008000800 */
[----:B------:R-:W-:Y:S01]  /*3c90*/  IMAD.MOV.U32 R11, RZ, RZ, 0x1 ;  /* 0x00000001ff0b7424 */ /* 0x000fe200078e00ff */
[----:B------:R-:W-:Y:S01]  /*3ca0*/  CS2R R8, SRZ ;  /* 0x0000000000087805 */ /* 0x000fe2000001ff00 */
[----:B------:R-:W-:Y:S01]  /*3cb0*/  IMAD.MOV.U32 R10, RZ, RZ, RZ ;  /* 0x000000ffff0a7224 */ /* 0x000fe200078e00ff */
[----:B------:R-:W-:Y:S01]  /*3cc0*/  UMOV UR17, URZ ;  /* 0x000000ff00117c82 */ /* 0x000fe20008000000 */
[----:B------:R-:W-:Y:S01]  /*3cd0*/  UMOV UR16, URZ ;  /* 0x000000ff00107c82 */ /* 0x000fe20008000000 */
[----:B------:R-:W-:Y:S01]  /*3ce0*/  UMOV UR22, 0x0 ;  /* 0x0000000000167882 */ /* 0x000fe20000000000 */
[----:B------:R-:W-:Y:S01]  /*3cf0*/  UMOV UR23, 0x4110490 ;  /* 0x0411049000177882 */ /* 0x000fe20000000000 */
[----:B------:R-:W-:Y:S01]  /*3d00*/  UMOV UR20, 0x0 ;  /* 0x0000000000147882 */ /* 0x000fe20000000000 */
[----:B------:R-:W-:Y:S01]  /*3d10*/  UMOV UR21, 0x4110490 ;  /* 0x0411049000157882 */ /* 0x000fe20000000000 */
[----:B--2---:R-:W-:Y:S01]  /*3d20*/  ULEA UR6, UR6, UR4, 0x18 ;  /* 0x0000000406067291 */ /* 0x004fe2000f8ec0ff */
[----:B------:R-:W2:Y:S03]  /*3d30*/  LDCU UR4, c[0x0][0x38c] ;  /* 0x00007180ff0477ac */ /* 0x000ea60008000800 */
[----:B------:R-:W-:-:S02]  /*3d40*/  UIADD3 UR11, UPT, UPT, UR6, 0x2600, URZ ;  /* 0x00002600060b7890 */ /* 0x000fc4000fffe0ff */
[----:B----4-:R-:W-:-:S03]  /*3d50*/  UIADD3 UR7, UPT, UPT, UR7, 0x3f, URZ ;  /* 0x0000003f07077890 */ /* 0x010fc6000fffe0ff */
[----:B-1----:R-:W1:Y:S01]  /*3d60*/  LDS R0, [UR6+0x280] ;  /* 0x00028006ff007984 */ /* 0x002e620008000800 */
[----:B------:R-:W-:Y:S02]  /*3d70*/  UIADD3 UR18, UPT, UPT, UR6, 0x1d600, URZ ;  /* 0x0001d60006127890 */ /* 0x000fe4000fffe0ff */
[----:B------:R-:W-:Y:S02]  /*3d80*/  USHF.R.S32.HI UR5, URZ, 0x1f, UR7 ;  /* 0x0000001fff057899 */ /* 0x000fe40008011407 */
[----:B------:R-:W-:Y:S02]  /*3d90*/  USHF.R.U32.HI UR11, URZ, 0x4, UR11 ;  /* 0x00000004ff0b7899 */ /* 0x000fe4000801160b */
[----:B------:R-:W-:Y:S02]  /*3da0*/  ULEA.HI UR5, UR5, UR7, URZ, 0x6 ;  /* 0x0000000705057291 */ /* 0x000fe4000f8f30ff */
[----:B------:R-:W-:Y:S02]  /*3db0*/  USHF.R.U32.HI UR18, URZ, 0x4, UR18 ;  /* 0x00000004ff127899 */ /* 0x000fe40008011612 */
[----:B------:R-:W-:-:S02]  /*3dc0*/  USHF.R.S32.HI UR5, URZ, 0x6, UR5 ;  /* 0x00000006ff057899 */ /* 0x000fc40008011405 */
[----:B------:R-:W-:Y:S02]  /*3dd0*/  ULOP3.LUT UR11, UR11, 0x3fff, URZ, 0xc0, !UPT ;  /* 0x00003fff0b0b7892 */ /* 0x000fe4000f8ec0ff */
[----:B------:R-:W-:Y:S02]  /*3de0*/  UISETP.LT.AND UP0, UPT, UR5, 0x1, UPT ;  /* 0x000000010500788c */ /* 0x000fe4000bf01270 */
[----:B------:R-:W-:Y:S02]  /*3df0*/  ULOP3.LUT UR18, UR18, 0x3fff, URZ, 0xc0, !UPT ;  /* 0x00003fff12127892 */ /* 0x000fe4000f8ec0ff */
[----:B------:R-:W-:Y:S02]  /*3e00*/  USEL UR10, UR5, 0x1, !UP0 ;  /* 0x00000001050a7887 */ /* 0x000fe4000c000000 */
[----:B------:R-:W-:Y:S02]  /*3e10*/  ULOP3.LUT UR11, UR11, 0x10000, URZ, 0xfc, !UPT ;  /* 0x000100000b0b7892 */ /* 0x000fe4000f8efcff */
[----:B------:R-:W-:-:S02]  /*3e20*/  UIADD3 UR10, UPT, UPT, -UR10, URZ, URZ ;  /* 0x000000ff0a0a7290 */ /* 0x000fc4000fffe1ff */
[----:B--2---:R-:W-:Y:S01]  /*3e30*/  UISETP.GE.AND UP3, UPT, UR4, 0x1, UPT ;  /* 0x000000010400788c */ /* 0x004fe2000bf66270 */
[----:B-1----:R-:W-:-:S15]  /*3e40*/  R2UR UR19, R0 ;  /* 0x00000000001372ca */ /* 0x002fde00000e0000 */
.L_x_83:
[----:B------:R-:W-:Y:S02]  /*3e50*/  LEA R0, R10, UR6, 0x3 ;  /* 0x000000060a007c11 */ /* 0x000fe4000f8e18ff */
[----:B------:R-:W-:Y:S02]  /*3e60*/  SHF.L.U32 R5, R9, 0x1f, RZ ;  /* 0x0000001f09057819 */ /* 0x000fe400000006ff */
[----:B------:R-:W-:Y:S01]  /*3e70*/  PLOP3.LUT P0, PT, PT, PT, UP3, 0x80, 0x8 ;  /* 0x000000000008781c */ /* 0x000fe20003f0f038 */
[----:B------:R-:W-:Y:S01]  /*3e80*/  VIADD R3, R0, 0x1e0 ;  /* 0x000001e000037836 */ /* 0x000fe20000000000 */
[----:B-1----:R-:W1:Y:S02]  /*3e90*/  SYNCS.PHASECHK.TRANS64.TRYWAIT P1, [R0+URZ+0x1d0], R5 ;  /* 0x0001d005000075a7 */ /* 0x002e6400080211ff */
[----:B-1--4-:R-:W-:Y:S09]  /*3ea0*/  @!P1 BRA `(.L_x_77) ;  /* 0x0000003c00909947 */ /* 0x012ff20003800000 */
.L_x_180:
[----:B------:R-:W-:Y:S01]  /*3eb0*/  LEA R4, R10, UR6, 0x4 ;  /* 0x000000060a047c11 */ /* 0x000fe2000f8e20ff */
[----:B------:R-:W-:Y:S01]  /*3ec0*/  @UP3 ULEA UR4, UR16, UR6, 0x3 ;  /* 0x0000000610043291 */ /* 0x000fe2000f8e18ff */
[----:B------:R-:W-:Y:S01]  /*3ed0*/  PLOP3.LUT P2, PT, PT, PT, PT, 0x80, 0x8 ;  /* 0x000000000008781c */ /* 0x000fe20003f4f070 */
[----:B------:R-:W-:Y:S01]  /*3ee0*/  ULEA UR8, UR17, UR6, 0x3 ;  /* 0x0000000611087291 */ /* 0x000fe2000f8e18ff */
[----:B------:R-:W-:Y:S02]  /*3ef0*/  PRMT R3, RZ, 0x654, R3 ;  /* 0x00000654ff037816 */ /* 0x000fe40000000003 */
[----:B-1----:R-:W1:Y:S01]  /*3f00*/  LDS.128 R4, [R4+0x260] ;  /* 0x0002600004047984 */ /* 0x002e620000000c00 */
[----:B------:R-:W-:Y:S02]  /*3f10*/  @P0 SHF.L.U32 R2, R8, 0x1f, RZ ;  /* 0x0000001f08020819 */ /* 0x000fe400000006ff */
[----:B------:R-:W-:Y:S01]  /*3f20*/  SHF.L.U32 R0, R11, 0x1f, RZ ;  /* 0x0000001f0b007819 */ /* 0x000fe200000006ff */
[----:B------:R-:W-:Y:S01]  /*3f30*/  @!PT LDS RZ, [RZ] ;  /* 0x00000000fffff984 */ /* 0x000fe20000000800 */
[----:B------:R-:W-:Y:S01]  /*3f40*/  @!PT LDS RZ, [RZ] ;  /* 0x00000000fffff984 */ /* 0x000fe20000000800 */
[----:B------:R-:W-:Y:S01]  /*3f50*/  @!PT LDS RZ, [RZ] ;  /* 0x00000000fffff984 */ /* 0x000fe20000000800 */
[----:B------:R-:W-:Y:S01]  /*3f60*/  @!PT LDS RZ, [RZ] ;  /* 0x00000000fffff984 */ /* 0x000fe20000000800 */
[----:B------:R2:W-:Y:S06]  /*3f70*/  MEMBAR.ALL.CTA ;  /* 0x0000000000007992 */ /* 0x0005ec0000008000 */
[----:B--2---:R-:W2:Y:S02]  /*3f80*/  FENCE.VIEW.ASYNC.S ;  /* 0x00000000000073c6 */ /* 0x004ea40000000000 */
[----:B--2---:R2:W-:Y:S01]  /*3f90*/  SYNCS.ARRIVE.TRANS64.RED.A1T0 RZ, [R3+URZ], RZ ;  /* 0x000000ff03ff79a7 */ /* 0x0045e200081004ff */
[----:B------:R2:W4:Y:S01]  /*3fa0*/  @P0 SYNCS.PHASECHK.TRANS64.TRYWAIT P2, [UR4], R2 ;  /* 0x00000002ff0005a7 */ /* 0x0005220008041104 */
[----:B------:R-:W-:Y:S01]  /*3fb0*/  ULEA.HI UR4, UR17, UR17, URZ, 0x1 ;  /* 0x0000001111047291 */ /* 0x000fe2000f8f08ff */
[----:B-1----:R-:W-:-:S03]  /*3fc0*/  LOP3.LUT P1, RZ, R6, 0x1, RZ, 0xc0, !PT ;  /* 0x0000000106ff7812 */ /* 0x002fc6000782c0ff */
[----:B------:R-:W-:Y:S02]  /*3fd0*/  USHF.L.U32 UR9, UR4, 0x5, URZ ;  /* 0x0000000504097899 */ /* 0x000fe400080006ff */
[----:B------:R-:W-:Y:S02]  /*3fe0*/  ULOP3.LUT UR4, UR4, 0xffe, URZ, 0xc0, !UPT ;  /* 0x00000ffe04047892 */ /* 0x000fe4000f8ec0ff */
[----:B------:R-:W-:Y:S02]  /*3ff0*/  ULOP3.LUT UR9, UR9, 0xffffffc0, URZ, 0xc0, !UPT ;  /* 0xffffffc009097892 */ /* 0x000fe4000f8ec0ff */
[----:B------:R-:W-:Y:S02]  /*4000*/  UIADD3 UR4, UPT, UPT, -UR4, UR17, URZ ;  /* 0x0000001104047290 */ /* 0x000fe4000fffe1ff */
[----:B------:R-:W-:Y:S01]  /*4010*/  UIADD3 UR9, UPT, UPT, UR19, UR9, URZ ;  /* 0x0000000913097290 */ /* 0x000fe2000fffe0ff */
[----:B------:R-:W1:Y:S03]  /*4020*/  SYNCS.PHASECHK.TRANS64.TRYWAIT P0, [UR8+0x210], R0 ;  /* 0x00021000ff0075a7 */ /* 0x000e660008001108 */
[----:B------:R-:W-:Y:S01]  /*4030*/  ULEA UR9, UR4, UR9, 0x14 ;  /* 0x0000000904097291 */ /* 0x000fe2000f8ea0ff */
[----:B-12-4-:R-:W-:Y:S11]  /*4040*/  @!P0 BRA `(.L_x_78) ;  /* 0x0000003c003c8947 */ /* 0x016ff60003800000 */
.L_x_182:
[----:B------:R-:W-:Y:S01]  /*4050*/  IADD3 R10, PT, PT, R10, 0x1, RZ ;  /* 0x000000010a0a7810 */ /* 0x000fe20007ffe0ff */
[----:B------:R-:W-:Y:S06]  /*4060*/  BRA.U !UP3, `(.L_x_79) ;  /* 0x000000010b987547 */ /* 0x000fec000b800000 */
[----:B------:R-:W-:Y:S01]  /*4070*/  UPLOP3.LUT UP4, UPT, UPT, UPT, UPT, 0x40, 0x4 ;  /* 0x000000000004789c */ /* 0x000fe20003f8e870 */
[----:B------:R-:W-:Y:S01]  /*4080*/  UMOV UR15, UR10 ;  /* 0x0000000a000f7c82 */ /* 0x000fe20008000000 */
[----:B------:R-:W-:Y:S01]  /*4090*/  UMOV UR14, UR5 ;  /* 0x00000005000e7c82 */ /* 0x000fe20008000000 */
[----:B------:R-:W-:-:S08]  /*40a0*/  UMOV UR13, UR16 ;  /* 0x00000010000d7c82 */ /* 0x000fd00008000000 */
.L_x_82:
[----:B------:R-:W-:Y:S02]  /*40b0*/  UIADD3 UR15, UPT, UPT, UR15, 0x1, URZ ;  /* 0x000000010f0f7890 */ /* 0x000fe4000fffe0ff */
[----:B--2---:R-:W-:Y:S02]  /*40c0*/  ULEA UR7, UR13, UR6, 0x3 ;  /* 0x000000060d077291 */ /* 0x004fe4000f8e18ff */
[----:B------:R-:W-:Y:S01]  /*40d0*/  UISETP.NE.AND UP0, UPT, UR15, URZ, UPT ;  /* 0x000000ff0f00728c */ /* 0x000fe2000bf05270 */
[----:B----4-:R-:W-:Y:S10]  /*40e0*/  @P2 BRA `(.L_x_80) ;  /* 0x00000000000c2947 */ /* 0x010ff40003800000 */
[----:B-1----:R-:W-:Y:S04]  /*40f0*/  SHF.L.U32 R3, R8, 0x1f, RZ ;  /* 0x0000001f08037819 */ /* 0x002fe800000006ff */
[----:B------:R-:W1:Y:S02]  /*4100*/  SYNCS.PHASECHK.TRANS64.TRYWAIT P0, [UR7], R3 ;  /* 0x00000003ff0075a7 */ /* 0x000e640008001107 */
[----:B-1----:R-:W-:Y:S05]  /*4110*/  @!P0 BRA `(.L_x_81) ;  /* 0x0000003c00208947 */ /* 0x002fea0003800000 */
.L_x_80:
[----:B------:R-:W-:Y:S01]  /*4120*/  UISETP.NE.AND UP1, UPT, UR14, 0x1, UPT ;  /* 0x000000010e00788c */ /* 0x000fe2000bf25270 */
[----:B------:R-:W-:Y:S01]  /*4130*/  PLOP3.LUT P2, PT, PT, PT, PT, 0x80, 0x8 ;  /* 0x000000000008781c */ /* 0x000fe20003f4f070 */
[----:B------:R-:W-:Y:S02]  /*4140*/  UIADD3 UR16, UPT, UPT, UR13, 0x1, URZ ;  /* 0x000000010d107890 */ /* 0x000fe4000fffe0ff */
[----:B------:R-:W-:Y:S02]  /*4150*/  ULEA UR24, UR13, UR18, 0x8 ;  /* 0x000000120d187291 */ /* 0x000fe4000f8e40ff */
[----:B------:R-:W-:Y:S01]  /*4160*/  UISETP.NE.AND UP2, UPT, UR16, 0x1b, UPT ;  /* 0x0000001b1000788c */ /* 0x000fe2000bf45270 */
[----:B------:R-:W-:Y:S01]  /*4170*/  PLOP3.LUT P0, PT, PT, PT, UP1, 0x80, 0x8 ;  /* 0x000000000008781c */ /* 0x000fe20003f0f018 */
[----:B------:R-:W-:Y:S02]  /*4180*/  ULEA UR26, UR13, UR11, 0x8 ;  /* 0x0000000b0d1a7291 */ /* 0x000fe4000f8e40ff */
[----:B------:R-:W-:Y:S02]  /*4190*/  USEL UR12, URZ, 0x1, UP2 ;  /* 0x00000001ff0c7887 */ /* 0x000fe40009000000 */
[----:B------:R-:W-:Y:S02]  /*41a0*/  USEL UR16, UR16, URZ, UP2 ;  /* 0x000000ff10107287 */ /* 0x000fe40009000000 */
[----:B------:R-:W-:Y:S02]  /*41b0*/  UIADD3 UR30, UPT, UPT, UR24, 0x80, URZ ;  /* 0x00000080181e7890 */ /* 0x000fe4000fffe0ff */
[----:B------:R-:W-:Y:S01]  /*41c0*/  @UP1 ULEA UR4, UR16, UR6, 0x3 ;  /* 0x0000000610041291 */ /* 0x000fe2000f8e18ff */
[----:B------:R-:W-:Y:S01]  /*41d0*/  LOP3.LUT R8, R8, UR12, RZ, 0x3c, !PT ;  /* 0x0000000c08087c12 */ /* 0x000fe2000f8e3cff */
[----:B------:R-:W-:Y:S02]  /*41e0*/  UIADD3 UR28, UPT, UPT, UR26, 0x2, URZ ;  /* 0x000000021a1c7890 */ /* 0x000fe4000fffe0ff */
[----:B------:R-:W-:Y:S01]  /*41f0*/  UIADD3 UR7, UPT, UPT, UR7, 0xd8, URZ ;  /* 0x000000d807077890 */ /* 0x000fe2000fffe0ff */
[----:B-1----:R-:W-:Y:S01]  /*4200*/  @P0 SHF.L.U32 R0, R8, 0x1f, RZ ;  /* 0x0000001f08000819 */ /* 0x002fe200000006ff */
[----:B------:R-:W-:Y:S01]  /*4210*/  UMOV UR25, 0x80004020 ;  /* 0x8000402000197882 */ /* 0x000fe20000000000 */
[----:B------:R-:W-:Y:S01]  /*4220*/  UMOV UR27, 0x80004020 ;  /* 0x80004020001b7882 */ /* 0x000fe20000000000 */
[----:B------:R-:W-:Y:S01]  /*4230*/  UMOV UR31, 0x80004020 ;  /* 0x80004020001f7882 */ /* 0x000fe20000000000 */
[----:B------:R2:W4:Y:S01]  /*4240*/  @P0 SYNCS.PHASECHK.TRANS64.TRYWAIT P2, [UR4], R0 ;  /* 0x00000000ff0005a7 */ /* 0x0005220008041104 */
[----:B------:R-:W-:Y:S01]  /*4250*/  UIADD3 UR14, UPT, UPT, UR14, -0x1, URZ ;  /* 0xffffffff0e0e7890 */ /* 0x000fe2000fffe0ff */
[----:B------:R2:W-:Y:S01]  /*4260*/  UTCQMMA gdesc[UR26], gdesc[UR24], tmem[UR9], tmem[UR22], idesc[UR23], UP4 ;  /* 0x00ff16181a0075ea */ /* 0x0005e2000a000309 */
[----:B------:R-:W-:Y:S01]  /*4270*/  UPLOP3.LUT UP4, UPT, UPT, UPT, UPT, 0x80, 0x8 ;  /* 0x000000000008789c */ /* 0x000fe20003f8f070 */
[----:B------:R-:W-:Y:S01]  /*4280*/  UMOV UR29, 0x80004020 ;  /* 0x80004020001d7882 */ /* 0x000fe20000000000 */
[----:B------:R-:W-:Y:S01]  /*4290*/  UMOV UR13, UR16 ;  /* 0x00000010000d7c82 */ /* 0x000fe20008000000 */
[----:B------:R2:W-:Y:S01]  /*42a0*/  UTCQMMA gdesc[UR28], gdesc[UR30], tmem[UR9], tmem[UR20], idesc[UR21], UPT ;  /* 0x00ff141e1c0075ea */ /* 0x0005e2000b800309 */
[----:B------:R2:W-:Y:S01]  /*42b0*/  UTCBAR [UR7], URZ ;  /* 0x000000ff070073e9 */ /* 0x0005e200080000ff */
[----:B------:R-:W-:Y:S06]  /*42c0*/  BRA.U UP0, `(.L_x_82) ;  /* 0xfffffffd00787547 */ /* 0x000fec000b83ffff */
.L_x_79:
[----:B------:R-:W-:Y:S01]  /*42d0*/  UIADD3 UR17, UPT, UPT, UR17, 0x1, URZ ;  /* 0x0000000111117890 */ /* 0x000fe2000fffe0ff */
[C---:B------:R-:W-:Y:S01]  /*42e0*/  ISETP.NE.AND P0, PT, R10.reuse, 0x2, PT ;  /* 0x000000020a00780c */ /* 0x040fe20003f05270 */
[----:B------:R-:W-:Y:S02]  /*42f0*/  UIADD3 UR8, UPT, UPT, UR8, 0x1f0, URZ ;  /* 0x000001f008087890 */ /* 0x000fe4000fffe0ff */
[----:B------:R-:W-:Y:S01]  /*4300*/  UISETP.NE.AND UP0, UPT, UR17, 0x4, UPT ;  /* 0x000000041100788c */ /* 0x000fe2000bf05270 */
[----:B-12---:R-:W-:Y:S02]  /*4310*/  SEL R0, RZ, 0x1, P0 ;  /* 0x00000001ff007807 */ /* 0x006fe40000000000 */
[----:B------:R-:W-:Y:S01]  /*4320*/  SEL R10, R10, RZ, P0 ;  /* 0x000000ff0a0a7207 */ /* 0x000fe20000000000 */
[----:B------:R-:W-:Y:S01]  /*4330*/  USEL UR4, URZ, 0x1, UP0 ;  /* 0x00000001ff047887 */ /* 0x000fe20008000000 */
[----:B------:R-:W-:Y:S01]  /*4340*/  LOP3.LUT R9, R9, R0, RZ, 0x3c, !PT ;  /* 0x0000000009097212 */ /* 0x000fe200078e3cff */
[----:B------:R-:W-:Y:S01]  /*4350*/  USEL UR17, UR17, URZ, UP0 ;  /* 0x000000ff11117287 */ /* 0x000fe20008000000 */
[----:B------:R1:W-:Y:S03]  /*4360*/  UTCBAR [UR8], URZ ;  /* 0x000000ff080073e9 */ /* 0x0003e600080000ff */
[----:B------:R-:W-:Y:S01]  /*4370*/  LOP3.LUT R11, R11, UR4, RZ, 0x3c, !PT ;  /* 0x000000040b0b7c12 */ /* 0x000fe2000f8e3cff */
[----:B------:R-:W-:Y:S07]  /*4380*/  @P1 BRA `(.L_x_83) ;  /* 0xfffffff800b01947 */ /* 0x000fee000383ffff */
[----:B------:R-:W2:Y:S01]  /*4390*/  S2UR UR4, SR_CgaCtaId ;  /* 0x00000000000479c3 */ /* 0x000ea20000008800 */
[----:B------:R-:W-:Y:S01]  /*43a0*/  ELECT P0, URZ, PT ;  /* 0x0000000000ff782f */ /* 0x000fe20003800000 */
[----:B------:R-:W-:Y:S01]  /*43b0*/  IMAD.MOV.U32 R0, RZ, RZ, 0x1 ;  /* 0x00000001ff007424 */ /* 0x000fe200078e00ff */
[----:B------:R-:W-:Y:S01]  /*43c0*/  UIADD3 UR6, UPT, UPT, UR6, 0x210, URZ ;  /* 0x0000021006067890 */ /* 0x000fe2000fffe0ff */
[----:B------:R-:W-:Y:S01]  /*43d0*/  SHF.L.U32 R3, R11, 0x1f, RZ ;  /* 0x0000001f0b037819 */ /* 0x000fe200000006ff */
[----:B------:R-:W-:-:S03]  /*43e0*/  UMOV UR5, 0x40 ;  /* 0x0000004000057882 */ /* 0x000fc60000000000 */
[----:B------:R-:W-:Y:S01]  /*43f0*/  UVIRTCOUNT.DEALLOC.SMPOOL 0x80 ;  /* 0x000000800000784c */ /* 0x000fe20000000000 */
[----:B--2---:R-:W-:Y:S02]  /*4400*/  ULEA UR4, UR4, UR5, 0x18 ;  /* 0x0000000504047291 */ /* 0x004fe4000f8ec0ff */
[----:B------:R-:W-:-:S07]  /*4410*/  ULEA UR5, UR17, UR6, 0x3 ;  /* 0x0000000611057291 */ /* 0x000fce000f8e18ff */
[----:B------:R2:W-:Y:S02]  /*4420*/  @P0 STS.U8 [UR4+0x1c], R0 ;  /* 0x00001c00ff000988 */ /* 0x0005e40008000004 */
[----:B------:R-:W3:Y:S02]  /*4430*/  SYNCS.PHASECHK.TRANS64.TRYWAIT P0, [UR5], R3 ;  /* 0x00000003ff0075a7 */ /* 0x000ee40008001105 */
[----:B--23--:R-:W-:Y:S05]  /*4440*/  @!P0 BRA `(.L_x_84) ;  /* 0x00000038006c8947 */ /* 0x00cfea0003800000 */
.L_x_185:
[----:B------:R-:W-:-:S04]  /*4450*/  UIADD3 UR7, UPT, UPT, UR17, 0x1, URZ ;  /* 0x0000000111077890 */ /* 0x000fc8000fffe0ff */
[----:B------:R-:W-:-:S04]  /*4460*/  UISETP.NE.AND UP0, UPT, UR7, 0x4, UPT ;  /* 0x000000040700788c */ /* 0x000fc8000bf05270 */
[----:B-1----:R-:W-:Y:S02]  /*4470*/  USEL UR8, URZ, 0x1, UP0 ;  /* 0x00000001ff087887 */ /* 0x002fe40008000000 */
[----:B------:R-:W-:-:S04]  /*4480*/  USEL UR7, UR7, URZ, UP0 ;  /* 0x000000ff07077287 */ /* 0x000fc80008000000 */
[----:B------:R-:W-:Y:S01]  /*4490*/  ULEA UR5, UR7, UR6, 0x3 ;  /* 0x0000000607057291 */ /* 0x000fe2000f8e18ff */
[----:B------:R-:W-:-:S04]  /*44a0*/  LOP3.LUT R2, R11, UR8, RZ, 0x3c, !PT ;  /* 0x000000080b027c12 */ /* 0x000fc8000f8e3cff */
[----:B--2---:R-:W-:-:S04]  /*44b0*/  SHF.L.U32 R3, R2, 0x1f, RZ ;  /* 0x0000001f02037819 */ /* 0x004fc800000006ff */
[----:B------:R-:W1:Y:S02]  /*44c0*/  SYNCS.PHASECHK.TRANS64.TRYWAIT P0, [UR5], R3 ;  /* 0x00000003ff0075a7 */ /* 0x000e640008001105 */
[----:B-1----:R-:W-:Y:S05]  /*44d0*/  @!P0 BRA `(.L_x_85) ;  /* 0x0000003800608947 */ /* 0x002fea0003800000 */
.L_x_187:
        /* <DEDUP_REMOVED lines=9> */
.L_x_189:
[----:B------:R-:W-:-:S04]  /*4570*/  UIADD3 UR7, UPT, UPT, UR7, 0x1, URZ ;  /* 0x0000000107077890 */ /* 0x000fc8000fffe0ff */
[----:B------:R-:W-:-:S04]  /*4580*/  UISETP.NE.AND UP0, UPT, UR7, 0x4, UPT ;  /* 0x000000040700788c */ /* 0x000fc8000bf05270 */
[----:B------:R-:W-:Y:S02]  /*4590*/  USEL UR5, URZ, 0x1, UP0 ;  /* 0x00000001ff057887 */ /* 0x000fe40008000000 */
[----:B------:R-:W-:-:S04]  /*45a0*/  USEL UR7, UR7, URZ, UP0 ;  /* 0x000000ff07077287 */ /* 0x000fc80008000000 */
[----:B------:R-:W-:Y:S01]  /*45b0*/  ULEA UR7, UR7, UR6, 0x3 ;  /* 0x0000000607077291 */ /* 0x000fe2000f8e18ff */
[----:B-1----:R-:W-:-:S04]  /*45c0*/  LOP3.LUT R3, R2, UR5, RZ, 0x3c, !PT ;  /* 0x0000000502037c12 */ /* 0x002fc8000f8e3cff */
[----:B------:R-:W-:-:S04]  /*45d0*/  SHF.L.U32 R3, R3, 0x1f, RZ ;  /* 0x0000001f03037819 */ /* 0x000fc800000006ff */
[----:B------:R-:W1:Y:S02]  /*45e0*/  SYNCS.PHASECHK.TRANS64.TRYWAIT P0, [UR7], R3 ;  /* 0x00000003ff0075a7 */ /* 0x000e640008001107 */
[----:B-1----:R-:W-:Y:S05]  /*45f0*/  @!P0 BRA `(.L_x_87) ;  /* 0x0000003800488947 */ /* 0x002fea0003800000 */
.L_x_191:
[----:B------:R-:W-:Y:S01]  /*4600*/  NOP ;  /* 0x0000000000007918 */ /* 0x000fe20000000000 */
[----:B-1----:R-:W1:Y:S01]  /*4610*/  LDS R0, [UR4+0x14] ;  /* 0x00001404ff007984 */ /* 0x002e620008000800 */
[----:B------:R-:W-:Y:S01]  /*4620*/  ULOP3.LUT UR6, UR19, 0xffff, URZ, 0xc0, !UPT ;  /* 0x0000ffff13067892 */ /* 0x000fe2000f8ec0ff */
[----:B------:R-:W-:Y:S01]  /*4630*/  UMOV UR8, 0xffff ;  /* 0x0000ffff00087882 */ /* 0x000fe20000000000 */
[----:B------:R-:W-:Y:S02]  /*4640*/  UMOV UR5, 0x1 ;  /* 0x0000000100057882 */ /* 0x000fe40000000000 */
[----:B------:R-:W-:-:S04]  /*4650*/  USHF.R.U32.HI UR6, URZ, 0x5, UR6 ;  /* 0x00000005ff067899 */ /* 0x000fc80008011606 */
[----:B------:R-:W-:Y:S02]  /*4660*/  USHF.L.U32 UR8, UR8, UR6, URZ ;  /* 0x0000000608087299 */ /* 0x000fe400080006ff */
[----:B------:R-:W-:-:S04]  /*4670*/  USHF.L.U32 UR5, UR5, UR6, URZ ;  /* 0x0000000605057299 */ /* 0x000fc800080006ff */
[----:B-1----:R-:W-:-:S04]  /*4680*/  LOP3.LUT R0, R0, UR8, RZ, 0xc0, !PT ;  /* 0x0000000800007c12 */ /* 0x002fc8000f8ec0ff */
[----:B------:R-:W-:-:S13]  /*4690*/  ISETP.NE.AND P0, PT, R0, UR8, PT ;  /* 0x0000000800007c0c */ /* 0x000fda000bf05270 */
[----:B------:R-:W-:Y:S05]  /*46a0*/  @P0 BRA `(.L_x_88) ;  /* 0x0000000000580947 */ /* 0x000fea0003800000 */
[----:B------:R-:W1:Y:S02]  /*46b0*/  LDS R0, [UR4+0x18] ;  /* 0x00001804ff007984 */ /* 0x000e640008000800 */
[----:B-1----:R-:W-:-:S04]  /*46c0*/  LOP3.LUT R0, R0, UR5, RZ, 0xc0, !PT ;  /* 0x0000000500007c12 */ /* 0x002fc8000f8ec0ff */
[----:B------:R-:W-:-:S13]  /*46d0*/  ISETP.NE.AND P0, PT, R0, UR5, PT ;  /* 0x0000000500007c0c */ /* 0x000fda000bf05270 */
[----:B------:R-:W-:Y:S05]  /*46e0*/  @P0 BRA `(.L_x_89) ;  /* 0x00000000003c0947 */ /* 0x000fea0003800000 */
[----:B------:R-:W1:Y:S01]  /*46f0*/  S2R R2, SR_LANEID ;  /* 0x0000000000027919 */ /* 0x000e620000000000 */
[----:B------:R-:W-:Y:S01]  /*4700*/  ULOP3.LUT UR8, URZ, UR8, URZ, 0x33, !UPT ;  /* 0x00000008ff087292 */ /* 0x000fe2000f8e33ff */
[----:B------:R-:W-:Y:S01]  /*4710*/  LOP3.LUT R4, RZ, UR5, RZ, 0x33, !PT ;  /* 0x00000005ff047c12 */ /* 0x000fe2000f8e33ff */
[----:B------:R-:W-:Y:S02]  /*4720*/  VOTEU.ANY UR7, UPT, PT ;  /* 0x0000000000077886 */ /* 0x000fe400038e0100 */
[----:B------:R-:W-:Y:S01]  /*4730*/  UFLO.U32 UR7, UR7 ;  /* 0x00000007000772bd */ /* 0x000fe200080e0000 */
[----:B------:R-:W2:Y:S01]  /*4740*/  REDUX UR5, R4 ;  /* 0x00000000040573c4 */ /* 0x000ea20000000000 */
[----:B------:R-:W-:-:S06]  /*4750*/  IMAD.U32 R0, RZ, RZ, UR8 ;  /* 0x00000008ff007e24 */ /* 0x000fcc000f8e00ff */
[----:B------:R3:W-:Y:S01]  /*4760*/  UTCATOMSWS.AND URZ, UR8 ;  /* 0x0000000800ff79e3 */ /* 0x0007e20008000000 */
[----:B------:R-:W4:Y:S01]  /*4770*/  REDUX UR6, R0 ;  /* 0x00000000000673c4 */ /* 0x000f220000000000 */
[----:B-1----:R-:W-:Y:S01]  /*4780*/  ISETP.EQ.U32.AND P0, PT, R2, UR7, PT ;  /* 0x0000000702007c0c */ /* 0x002fe2000bf02070 */
[----:B--2---:R-:W-:Y:S01]  /*4790*/  IMAD.U32 R2, RZ, RZ, UR5 ;  /* 0x00000005ff027e24 */ /* 0x004fe2000f8e00ff */
[----:B----4-:R-:W-:-:S11]  /*47a0*/  MOV R3, UR6 ;  /* 0x0000000600037c02 */ /* 0x010fd60008000f00 */
[----:B------:R3:W-:Y:S04]  /*47b0*/  @P0 ATOMS.AND RZ, [UR4+0x14], R3 ;  /* 0x00001403ffff098c */ /* 0x0007e8000a800004 */
[----:B------:R3:W-:Y:S01]  /*47c0*/  @P0 ATOMS.AND RZ, [UR4+0x18], R2 ;  /* 0x00001802ffff098c */ /* 0x0007e2000a800004 */
[----:B------:R-:W-:Y:S05]  /*47d0*/  BRA `(.L_x_90) ;  /* 0x0000000000147947 */ /* 0x000fea0003800000 */
.L_x_89:
[----:B------:R-:W-:Y:S02]  /*47e0*/  MOV R2, 0x4800 ;  /* 0x0000480000027802 */ /* 0x000fe40000000f00 */
[----:B----45:R-:W-:Y:S05]  /*47f0*/  CALL.REL.NOINC `($__internal_0_$__cuda_sm10x_tcgen05_guardrail_trap_col_being_dealloced_not_returned_by_alloc) ;  /* 0x0000003800647944 */ /* 0x030fea0003c00000 */
[----:B------:R-:W-:Y:S05]  /*4800*/  BRA `(.L_x_90) ;  /* 0x0000000000087947 */ /* 0x000fea0003800000 */
.L_x_88:
[----:B------:R-:W-:Y:S02]  /*4810*/  MOV R2, 0x4830 ;  /* 0x0000483000027802 */ /* 0x000fe40000000f00 */
[----:B----45:R-:W-:Y:S05]  /*4820*/  CALL.REL.NOINC `($__internal_2_$__cuda_sm10x_tcgen05_guardrail_trap_unallocated_columns_being_dealloced) ;  /* 0x0000003800707944 */ /* 0x030fea0003c00000 */
.L_x_90:
[----:B------:R-:W-:Y:S01]  /*4830*/  NOP ;  /* 0x0000000000007918 */ /* 0x000fe20000000000 */
[----:B---3--:R-:W-:Y:S05]  /*4840*/  EXIT ;  /* 0x000000000000794d */ /* 0x008fea0003800000 */
.L_x_72:
[----:B------:R-:W-:-:S09]  /*4850*/  UISETP.NE.OR UP2, UPT, UR8, 0x3, !UP2 ;  /* 0x000000030800788c */ /* 0x000fd2000d745670 */
[----:B------:R-:W-:Y:S05]  /*4860*/  BRA.U UP2, `(.L_x_91) ;  /* 0x0000000902c87547 */ /* 0x000fea000b800000 */
[----:B------:R-:W1:Y:S01]  /*4870*/  LDCU.64 UR6, c[0x0][0x888] ;  /* 0x00011100ff0677ac */ /* 0x000e620008000a00 */
[----:B------:R-:W2:Y:S01]  /*4880*/  LDC R0, c[0x0][0xb30] ;  /* 0x0002cc00ff007b82 */ /* 0x000ea20000000800 */
[----:B------:R-:W-:Y:S01]  /*4890*/  IMAD.MOV.U32 R30, RZ, RZ, 0x1 ;  /* 0x00000001ff1e7424 */ /* 0x000fe200078e00ff */
[----:B------:R-:W-:Y:S01]  /*48a0*/  CS2R R28, SRZ ;  /* 0x00000000001c7805 */ /* 0x000fe2000001ff00 */
[----:B------:R-:W4:Y:S01]  /*48b0*/  LDCU.64 UR4, c[0x0][0x890] ;  /* 0x00011200ff0477ac */ /* 0x000f220008000a00 */
[----:B------:R-:W-:Y:S01]  /*48c0*/  IMAD.MOV.U32 R25, RZ, RZ, 0x1000 ;  /* 0x00001000ff197424 */ /* 0x000fe200078e00ff */
[----:B------:R-:W-:-:S03]  /*48d0*/  UMOV UR8, 0x400 ;  /* 0x0000040000087882 */ /* 0x000fc60000000000 */
[----:B------:R-:W3:Y:S01]  /*48e0*/  LDC R19, c[0x0][0x370] ;  /* 0x0000dc00ff137b82 */ /* 0x000ee20000000800 */
[----:B------:R-:W-:-:S07]  /*48f0*/  UPLOP3.LUT UP1, UPT, UPT, UPT, UPT, 0x40, 0x4 ;  /* 0x000000000004789c */ /* 0x000fce0003f2e870 */
[----:B------:R-:W3:Y:S01]  /*4900*/  LDC R2, c[0x0][0xb0c] ;  /* 0x0002c300ff027b82 */ /* 0x000ee20000000800 */
[----:B-1----:R-:W-:Y:S02]  /*4910*/  UISETP.NE.U32.AND UP2, UPT, UR6, URZ, UPT ;  /* 0x000000ff0600728c */ /* 0x002fe4000bf45070 */
[----:B------:R-:W-:Y:S02]  /*4920*/  ULEA UR6, UR37, UR8, 0x18 ;  /* 0x0000000825067291 */ /* 0x000fe4000f8ec0ff */
[----:B------:R-:W-:Y:S02]  /*4930*/  UISETP.NE.AND.EX UP2, UPT, UR7, URZ, UPT, UP2 ;  /* 0x000000ff0700728c */ /* 0x000fe4000bf45320 */
[----:B------:R-:W-:Y:S01]  /*4940*/  UIADD3 UR7, UPT, UPT, UR6, 0x1b0, URZ ;  /* 0x000001b006077890 */ /* 0x000fe2000fffe0ff */
[----:B------:R-:W1:Y:S01]  /*4950*/  LDC R18, c[0x0][0xb20] ;  /* 0x0002c800ff127b82 */ /* 0x000e620000000800 */
[----:B----4-:R-:W-:Y:S01]  /*4960*/  UISETP.NE.U32.AND UP3, UPT, UR4, URZ, UPT ;  /* 0x000000ff0400728c */ /* 0x010fe2000bf65070 */
[----:B--2---:R-:W-:Y:S01]  /*4970*/  ISETP.NE.AND P1, PT, R0, 0x1, PT ;  /* 0x000000010000780c */ /* 0x004fe20003f25270 */
[----:B------:R-:W-:-:S02]  /*4980*/  UPRMT UR37, UR37, 0x654, UR7 ;  /* 0x0000065425257896 */ /* 0x000fc40008000007 */
[----:B------:R-:W-:-:S03]  /*4990*/  UISETP.NE.AND.EX UP3, UPT, UR5, URZ, UPT, UP3 ;  /* 0x000000ff0500728c */ /* 0x000fc6000bf65330 */
[----:B------:R-:W2:Y:S08]  /*49a0*/  LDC.64 R32, c[0x0][0x348] ;  /* 0x0000d200ff207b82 */ /* 0x000eb00000000a00 */
[----:B------:R-:W4:Y:S08]  /*49b0*/  LDC.64 R16, c[0x0][0xb10] ;  /* 0x0002c400ff107b82 */ /* 0x000f300000000a00 */
[----:B------:R-:W1:Y:S08]  /*49c0*/  LDC.64 R6, c[0x0][0xb18] ;  /* 0x0002c600ff067b82 */ /* 0x000e700000000a00 */
[----:B------:R-:W1:Y:S08]  /*49d0*/  LDC.64 R4, c[0x0][0xb28] ;  /* 0x0002ca00ff047b82 */ /* 0x000e700000000a00 */
[----:B---3--:R-:W1:Y:S02]  /*49e0*/  LDC R24, c[0x0][0x374] ;  /* 0x0000dd00ff187b82 */ /* 0x008e640000000800 */
.L_x_99:
[C---:B------:R-:W-:Y:S02]  /*49f0*/  LEA R0, R29.reuse, UR6, 0x3 ;  /* 0x000000061d007c11 */ /* 0x040fe4000f8e18ff */
[----:B------:R-:W-:Y:S02]  /*4a00*/  SHF.L.U32 R3, R28, 0x1f, RZ ;  /* 0x0000001f1c037819 */ /* 0x000fe400000006ff */
[----:B------:R-:W-:Y:S02]  /*4a10*/  LEA R20, R29, UR6, 0x4 ;  /* 0x000000061d147c11 */ /* 0x000fe4000f8e20ff */
[----:B---3--:R-:W3:Y:S02]  /*4a20*/  SYNCS.PHASECHK.TRANS64.TRYWAIT P0, [R0+URZ+0x1d0], R3 ;  /* 0x0001d003000075a7 */ /* 0x008ee400080011ff */
[----:B---3--:R-:W-:Y:S05]  /*4a30*/  @!P0 BRA `(.L_x_92) ;  /* 0x0000003400508947 */ /* 0x008fea0003800000 */
.L_x_192:
[----:B------:R-:W-:Y:S01]  /*4a40*/  ISETP.GE.AND P0, PT, R40, 0x1, PT ;  /* 0x000000012800780c */ /* 0x000fe20003f06270 */
[----:B------:R-:W1:Y:S01]  /*4a50*/  LDS.128 R20, [R20+0x260] ;  /* 0x0002600014147984 */ /* 0x000e620000000c00 */
[----:B------:R-:W-:Y:S01]  /*4a60*/  ISETP.NE.U32.AND P4, PT, RZ, UR4, PT ;  /* 0x00000004ff007c0c */ /* 0x000fe2000bf85070 */
[----:B---3--:R-:W-:Y:S01]  /*4a70*/  VIADD R0, R0, 0x1e0 ;  /* 0x000001e000007836 */ /* 0x008fe20000000000 */
[----:B------:R-:W-:Y:S02]  /*4a80*/  SHF.L.U32 R26, R30, 0x1f, RZ ;  /* 0x0000001f1e1a7819 */ /* 0x000fe400000006ff */
[----:B------:R-:W-:Y:S02]  /*4a90*/  ISETP.NE.AND.EX P4, PT, RZ, UR5, PT, P4 ;  /* 0x00000005ff007c0c */ /* 0x000fe4000bf85340 */
[----:B------:R-:W-:Y:S01]  /*4aa0*/  PRMT R0, RZ, 0x654, R0 ;  /* 0x00000654ff007816 */ /* 0x000fe20000000000 */
[----:B------:R-:W-:Y:S01]  /*4ab0*/  @!PT LDS RZ, [RZ] ;  /* 0x00000000fffff984 */ /* 0x000fe20000000800 */
[----:B------:R-:W-:Y:S01]  /*4ac0*/  @!PT LDS RZ, [RZ] ;  /* 0x00000000fffff984 */ /* 0x000fe20000000800 */
[----:B------:R-:W-:Y:S01]  /*4ad0*/  @!PT LDS RZ, [RZ] ;  /* 0x00000000fffff984 */ /* 0x000fe20000000800 */
[----:B------:R-:W-:Y:S01]  /*4ae0*/  @!PT LDS RZ, [RZ] ;  /* 0x00000000fffff984 */ /* 0x000fe20000000800 */
[----:B------:R3:W-:Y:S06]  /*4af0*/  MEMBAR.ALL.CTA ;  /* 0x0000000000007992 */ /* 0x0007ec0000008000 */
[----:B---3--:R-:W3:Y:S02]  /*4b00*/  FENCE.VIEW.ASYNC.S ;  /* 0x00000000000073c6 */ /* 0x008ee40000000000 */
[----:B---3--:R3:W-:Y:S01]  /*4b10*/  SYNCS.ARRIVE.TRANS64.RED.A1T0 RZ, [R0+URZ], RZ ;  /* 0x000000ff00ff79a7 */ /* 0x0087e200081004ff */
[----:B-1----:R-:W-:Y:S11]  /*4b20*/  LOP3.LUT P3, RZ, R22, 0x1, RZ, 0xc0, !PT ;  /* 0x0000000116ff7812 */ /* 0x002ff6000786c0ff */
[----:B------:R-:W-:Y:S02]  /*4b30*/  @!UPT UIADD3 URZ, UPT, UPT, URZ, URZ, URZ ;  /* 0x000000fffffff290 */ /* 0x000fe4000fffe0ff */
[----:B------:R-:W-:Y:S02]  /*4b40*/  @P3 MOV R13, R20 ;  /* 0x00000014000d3202 */ /* 0x000fe40000000f00 */
[----:B------:R-:W-:Y:S01]  /*4b50*/  @P3 LOP3.LUT R8, R21, 0xffff, RZ, 0xc0, !PT ;  /* 0x0000ffff15083812 */ /* 0x000fe200078ec0ff */
[----:B---3--:R-:W-:Y:S06]  /*4b60*/  @!P0 BRA `(.L_x_93) ;  /* 0x0000000000a48947 */ /* 0x008fec0003800000 */
[----:B------:R-:W-:Y:S01]  /*4b70*/  IMAD.HI.U32 R31, R24, R7, RZ ;  /* 0x00000007181f7227 */ /* 0x000fe200078e00ff */
[----:B------:R-:W-:Y:S02]  /*4b80*/  ISETP.NE.AND P0, PT, R6, 0x1, PT ;  /* 0x000000010600780c */ /* 0x000fe40003f05270 */
[----:B------:R-:W-:Y:S01]  /*4b90*/  ISETP.NE.AND P2, PT, R40, 0x1, PT ;  /* 0x000000012800780c */ /* 0x000fe20003f45270 */
[----:B----4-:R-:W-:Y:S01]  /*4ba0*/  IMAD.HI.U32 R34, R19, R16, RZ ;  /* 0x0000001013227227 */ /* 0x010fe200078e00ff */
[----:B------:R-:W-:Y:S02]  /*4bb0*/  SHF.R.U32.HI R31, RZ, R18, R31 ;  /* 0x00000012ff1f7219 */ /* 0x000fe4000001161f */
[----:B------:R-:W-:Y:S01]  /*4bc0*/  ISETP.NE.AND P5, PT, R2, 0x1, PT ;  /* 0x000000010200780c */ /* 0x000fe20003fa5270 */
[----:B------:R-:W-:Y:S01]  /*4bd0*/  IMAD.HI.U32 R36, R13, R16, RZ ;  /* 0x000000100d247227 */ /* 0x000fe200078e00ff */
[----:B------:R-:W-:Y:S02]  /*4be0*/  SHF.R.U32.HI R34, RZ, R17, R34 ;  /* 0x00000011ff227219 */ /* 0x000fe40000011622 */
[----:B------:R-:W-:Y:S01]  /*4bf0*/  SEL R3, R24, R31, !P0 ;  /* 0x0000001f18037207 */ /* 0x000fe20004000000 */
[C---:B------:R-:W-:Y:S01]  /*4c00*/  IMAD.HI.U32 R31, R8.reuse, R7, RZ ;  /* 0x00000007081f7227 */ /* 0x040fe200078e00ff */
[----:B------:R-:W-:Y:S02]  /*4c10*/  SEL R11, R19, R34, !P5 ;  /* 0x00000022130b7207 */ /* 0x000fe40006800000 */
[----:B------:R-:W-:Y:S01]  /*4c20*/  SHF.R.U32.HI R36, RZ, R17, R36 ;  /* 0x00000011ff247219 */ /* 0x000fe20000011624 */
[----:B------:R-:W-:Y:S01]  /*4c30*/  IMAD.HI.U32 R38, R3, R4, RZ ;  /* 0x0000000403267227 */ /* 0x000fe200078e00ff */
[----:B------:R-:W-:Y:S03]  /*4c40*/  SHF.R.U32.HI R31, RZ, R18, R31 ;  /* 0x00000012ff1f7219 */ /* 0x000fe6000001161f */
[----:B------:R-:W-:Y:S01]  /*4c50*/  IMAD.HI.U32 R34, R11, R4, RZ ;  /* 0x000000040b227227 */ /* 0x000fe200078e00ff */
[----:B------:R-:W-:Y:S02]  /*4c60*/  @P2 SHF.R.U32.HI R3, RZ, R5, R38 ;  /* 0x00000005ff032219 */ /* 0x000fe40000011626 */
[----:B------:R-:W-:Y:S02]  /*4c70*/  SEL R9, R8, R31, !P0 ;  /* 0x0000001f08097207 */ /* 0x000fe40004000000 */
[----:B------:R-:W-:Y:S01]  /*4c80*/  @P2 SHF.R.U32.HI R11, RZ, R5, R34 ;  /* 0x00000005ff0b2219 */ /* 0x000fe20000011622 */
[C---:B------:R-:W-:Y:S01]  /*4c90*/  IMAD R10, R40.reuse, R3, RZ ;  /* 0x00000003280a7224 */ /* 0x040fe200078e02ff */
[----:B------:R-:W-:Y:S01]  /*4ca0*/  SEL R3, R13, R36, !P5 ;  /* 0x000000240d037207 */ /* 0x000fe20006800000 */
[C---:B------:R-:W-:Y:S03]  /*4cb0*/  IMAD.HI.U32 R14, R9.reuse, R4, RZ ;  /* 0x00000004090e7227 */ /* 0x040fe600078e00ff */
[----:B------:R-:W-:Y:S01]  /*4cc0*/  ISETP.GE.AND P0, PT, R9, R10, PT ;  /* 0x0000000a0900720c */ /* 0x000fe20003f06270 */
[C---:B------:R-:W-:Y:S01]  /*4cd0*/  IMAD R12, R40.reuse, R11, RZ ;  /* 0x0000000b280c7224 */ /* 0x040fe200078e02ff */
[-C--:B------:R-:W-:Y:S04]  /*4ce0*/  SHF.R.U32.HI R14, RZ, R5.reuse, R14 ;  /* 0x00000005ff0e7219 */ /* 0x080fe8000001160e */
[----:B------:R-:W-:Y:S02]  /*4cf0*/  ISETP.GE.OR P0, PT, R3, R12, P0 ;  /* 0x0000000c0300720c */ /* 0x000fe40000706670 */
[----:B------:R-:W-:Y:S05]  /*4d00*/  SEL R15, R9, R14, !P2 ;  /* 0x0000000e090f7207 */ /* 0x000fea0005000000 */
[----:B------:R-:W-:Y:S04]  /*4d10*/  IMAD.MOV R14, RZ, RZ, -R15 ;  /* 0x000000ffff0e7224 */ /* 0x000fe800078e0a0f */
[----:B------:R-:W-:Y:S02]  /*4d20*/  IMAD R14, R40, R14, R9 ;  /* 0x0000000e280e7224 */ /* 0x000fe400078e0209 */
[C---:B------:R-:W-:Y:S05]  /*4d30*/  @!P0 IMAD.HI.U32 R10, R3.reuse, R4, RZ ;  /* 0x00000004030a8227 */ /* 0x040fea00078e00ff */
[----:B------:R-:W-:Y:S04]  /*4d40*/  @!P0 SHF.R.U32.HI R10, RZ, R5, R10 ;  /* 0x00000005ff0a8219 */ /* 0x000fe8000001160a */
[----:B------:R-:W-:Y:S01]  /*4d50*/  @!P0 SEL R0, R3, R10, !P2 ;  /* 0x0000000a03008207 */ /* 0x000fe20005000000 */
[----:B------:R-:W-:Y:S03]  /*4d60*/  IMAD.MOV R10, RZ, RZ, -R3 ;  /* 0x000000ffff0a7224 */ /* 0x000fe600078e0a03 */
[----:B------:R-:W-:Y:S01]  /*4d70*/  @!P0 IADD3 R15, PT, PT, R15, -R0, RZ ;  /* 0x800000000f0f8210 */ /* 0x000fe20007ffe0ff */
[----:B------:R-:W-:Y:S01]  /*4d80*/  @!P0 IMAD R0, R11, R14, R0 ;  /* 0x0000000e0b008224 */ /* 0x000fe200078e0200 */
[----:B------:R-:W-:Y:S01]  /*4d90*/  IADD3 R11, PT, PT, -R9, RZ, RZ ;  /* 0x000000ff090b7210 */ /* 0x000fe20007ffe1ff */
[----:B------:R-:W-:Y:S02]  /*4da0*/  IMAD R13, R2, R10, R13 ;  /* 0x0000000a020d7224 */ /* 0x000fe400078e020d */
[----:B------:R-:W-:Y:S02]  /*4db0*/  @!P0 IMAD R9, R15, R40, R3 ;  /* 0x000000280f098224 */ /* 0x000fe400078e0203 */
[----:B------:R-:W-:Y:S02]  /*4dc0*/  @!P0 IMAD.MOV.U32 R3, RZ, RZ, R0 ;  /* 0x000000ffff038224 */ /* 0x000fe400078e0000 */
[----:B------:R-:W-:Y:S02]  /*4dd0*/  IMAD R8, R6, R11, R8 ;  /* 0x0000000b06087224 */ /* 0x000fe400078e0208 */
[----:B------:R-:W-:Y:S02]  /*4de0*/  IMAD R13, R3, R2, R13 ;  /* 0x00000002030d7224 */ /* 0x000fe400078e020d */
[----:B------:R-:W-:Y:S02]  /*4df0*/  IMAD R8, R9, R6, R8 ;  /* 0x0000000609087224 */ /* 0x000fe400078e0208 */
.L_x_93:
[----:B------:R-:W-:Y:S05]  /*4e00*/  BRA.U UP1, `(.L_x_94) ;  /* 0x0000000101107547 */ /* 0x000fea000b800000 */
[----:B------:R-:W-:Y:S04]  /*4e10*/  MOV R0, UR13 ;  /* 0x0000000d00007c02 */ /* 0x000fe80008000f00 */
[----:B------:R-:W-:Y:S04]  /*4e20*/  SHF.L.U32 R3, R0, 0x1f, RZ ;  /* 0x0000001f00037819 */ /* 0x000fe800000006ff */
[----:B------:R-:W1:Y:S02]  /*4e30*/  SYNCS.PHASECHK.TRANS64.TRYWAIT P0, [UR6+0x1c8], R3 ;  /* 0x0001c803ff0075a7 */ /* 0x000e640008001106 */
[----:B-1----:R-:W-:Y:S05]  /*4e40*/  @!P0 BRA `(.L_x_95) ;  /* 0x0000003000608947 */ /* 0x002fea0003800000 */
.L_x_94:
[----:B------:R-:W-:Y:S05]  /*4e50*/  BRA.U !UP3, `(.L_x_96) ;  /* 0x000000010b347547 */ /* 0x000fea000b800000 */
[----:B------:R-:W-:Y:S01]  /*4e60*/  UPLOP3.LUT UP0, UPT, UPT, UPT, UP2, 0x80, 0x8 ;  /* 0x000000000008789c */ /* 0x000fe20003f0f020 */
[----:B-1----:R-:W-:Y:S02]  /*4e70*/  HFMA2 R0, -RZ, RZ, 0, 5.9604644775390625e-08 ;  /* 0x00000001ff007431 */ /* 0x002fe400000001ff */
[----:B------:R-:W-:Y:S03]  /*4e80*/  IMAD.MOV.U32 R96, RZ, RZ, 0x1 ;  /* 0x00000001ff607424 */ /* 0x000fe600078e00ff */
[----:B------:R-:W-:Y:S05]  /*4e90*/  PLOP3.LUT P0, PT, PT, PT, UP0, 0x80, 0x8 ;  /* 0x000000000008781c */ /* 0x000fea0003f0f008 */
[----:B------:R-:W1:Y:S01]  /*4ea0*/  @UP0 LDCU.64 UR8, c[0x0][0x888] ;  /* 0x00011100ff0807ac */ /* 0x000e620008000a00 */
[----:B------:R-:W-:Y:S07]  /*4eb0*/  @UP0 UIMAD UR7, UR36, UR4, URZ ;  /* 0x00000004240702a4 */ /* 0x000fee000f8e02ff */
[----:B------:R-:W-:Y:S01]  /*4ec0*/  @!P0 PRMT R96, R0, 0x7610, R96 ;  /* 0x0000761000608816 */ /* 0x000fe20000000060 */
[----:B-1----:R-:W-:Y:S03]  /*4ed0*/  @UP0 UIMAD.WIDE UR8, UR7, 0x4, UR8 ;  /* 0x00000004070808a5 */ /* 0x002fe6000f8e0208 */
[----:B------:R-:W1:Y:S03]  /*4ee0*/  @!UP0 LDCU UR7, c[0x0][0x880] ;  /* 0x00011000ff0787ac */ /* 0x000e660008000800 */
[----:B------:R-:W-:Y:S01]  /*4ef0*/  IMAD.U32 R10, RZ, RZ, UR8 ;  /* 0x00000008ff0a7e24 */ /* 0x000fe2000f8e00ff */
[----:B------:R-:W-:Y:S05]  /*4f00*/  MOV R11, UR9 ;  /* 0x00000009000b7c02 */ /* 0x000fea0008000f00 */
[----:B-----5:R3:W5:Y:S02]  /*4f10*/  @P0 LDG.E R49, desc[UR40][R10.64] ;  /* 0x000000280a310981 */ /* 0x020764000c1e1900 */
[----:B-1-3--:R-:W-:Y:S07]  /*4f20*/  @!P0 IMAD.U32 R49, RZ, RZ, UR7 ;  /* 0x00000007ff318e24 */ /* 0x00afee000f8e00ff */
.L_x_96:
[----:B-----5:R-:W-:Y:S01]  /*4f30*/  @!P4 FSETP.EQ.AND P5, PT, R49, RZ, PT ;  /* 0x000000ff3100c20b */ /* 0x020fe20003fa2000 */
[----:B------:R-:W-:Y:S01]  /*4f40*/  @!UPT UIADD3 URZ, UPT, UPT, URZ, URZ, URZ ;  /* 0x000000fffffff290 */ /* 0x000fe2000fffe0ff */
[----:B------:R-:W-:Y:S11]  /*4f50*/  @!P4 BRA `(.L_x_97) ;  /* 0x000000000014c947 */ /* 0x000ff60003800000 */
[----:B------:R-:W-:Y:S02]  /*4f60*/  LOP3.LUT P0, RZ, R96, 0xff, RZ, 0xc0, !PT ;  /* 0x000000ff60ff7812 */ /* 0x000fe4000780c0ff */
[----:B------:R-:W-:Y:S04]  /*4f70*/  PLOP3.LUT P5, PT, PT, PT, UP0, 0x80, 0x8 ;  /* 0x000000000008781c */ /* 0x000fe80003faf008 */
[----:B------:R-:W-:Y:S07]  /*4f80*/  PLOP3.LUT P5, PT, P5, PT, PT, 0x8, 0x80 ;  /* 0x000000000080781c */ /* 0x000fee0002fae170 */
[----:B------:R-:W-:Y:S11]  /*4f90*/  @P0 FSETP.EQ.AND P5, PT, R49, RZ, PT ;  /* 0x000000ff3100020b */ /* 0x000ff60003fa2000 */
[----:B------:R-:W-:Y:S02]  /*4fa0*/  @!UPT UIADD3 URZ, UPT, UPT, URZ, URZ, URZ ;  /* 0x000000fffffff290 */ /* 0x000fe4000fffe0ff */
.L_x_97:
[----:B------:R-:W3:Y:S01]  /*4fb0*/  SYNCS.PHASECHK.TRANS64.TRYWAIT P4, [UR6+0x1b8], R26 ;  /* 0x0001b81aff0075a7 */ /* 0x000ee20008081106 */
[----:B------:R-:W-:Y:S01]  /*4fc0*/  @P3 SHF.R.U32.HI R27, RZ, 0x10, R21 ;  /* 0x00000010ff1b3819 */ /* 0x000fe20000011615 */
[----:B------:R-:W-:Y:S01]  /*4fd0*/  VIADD R29, R29, 0x1 ;  /* 0x000000011d1d7836 */ /* 0x000fe20000000000 */
[----:B------:R-:W5:Y:S08]  /*4fe0*/  LDC.64 R14, c[0x0][0xb10] ;  /* 0x0002c400ff0e7b82 */ /* 0x000f700000000a00 */
[----:B------:R-:W2:Y:S08]  /*4ff0*/  LDC.64 R10, c[0x0][0xb18] ;  /* 0x0002c600ff0a7b82 */ /* 0x000eb00000000a00 */
[----:B-1----:R-:W1:Y:S08]  /*5000*/  @!P1 LDC R0, c[0x0][0xb20] ;  /* 0x0002c800ff009b82 */ /* 0x002e700000000800 */
[----:B------:R-:W4:Y:S01]  /*5010*/  @!P1 LDC R3, c[0x0][0xb0c] ;  /* 0x0002c300ff039b82 */ /* 0x000f220000000800 */
[----:B-----5:R-:W-:Y:S05]  /*5020*/  @!P1 IMAD.HI.U32 R14, R13, R14, RZ ;  /* 0x0000000e0d0e9227 */ /* 0x020fea00078e00ff */
[----:B------:R-:W-:Y:S01]  /*5030*/  @!P1 SHF.R.U32.HI R14, RZ, R15, R14 ;  /* 0x0000000fff0e9219 */ /* 0x000fe2000001160e */
[----:B--2---:R-:W-:Y:S01]  /*5040*/  @!P1 IMAD.HI.U32 R11, R8, R11, RZ ;  /* 0x0000000b080b9227 */ /* 0x004fe200078e00ff */
[----:B------:R-:W-:Y:S04]  /*5050*/  @!P1 ISETP.NE.AND P0, PT, R10, 0x1, PT ;  /* 0x000000010a00980c */ /* 0x000fe80003f05270 */
[----:B-1----:R-:W-:Y:S02]  /*5060*/  @!P1 SHF.R.U32.HI R9, RZ, R0, R11 ;  /* 0x00000000ff099219 */ /* 0x002fe4000001160b */
[----:B----4-:R-:W-:Y:S02]  /*5070*/  @!P1 ISETP.NE.AND P2, PT, R3, 0x1, PT ;  /* 0x000000010300980c */ /* 0x010fe40003f45270 */
[----:B------:R-:W-:Y:S02]  /*5080*/  @!P1 SEL R9, R8, R9, !P0 ;  /* 0x0000000908099207 */ /* 0x000fe40004000000 */
[----:B------:R-:W-:Y:S02]  /*5090*/  ELECT P0, URZ, PT ;  /* 0x0000000000ff782f */ /* 0x000fe40003800000 */
[----:B------:R-:W-:Y:S05]  /*50a0*/  @!P1 SEL R14, R13, R14, !P2 ;  /* 0x0000000e0d0e9207 */ /* 0x000fea0005000000 */
[----:B------:R-:W-:Y:S02]  /*50b0*/  @!P1 IMAD.IADD R0, R9, 0x1, -R14 ;  /* 0x0000000109009824 */ /* 0x000fe400078e0a0e */
[----:B------:R-:W-:Y:S02]  /*50c0*/  @!P1 IMAD.IADD R9, R14, 0x1, -R9 ;  /* 0x000000010e099824 */ /* 0x000fe400078e0a09 */
[----:B------:R-:W-:Y:S02]  /*50d0*/  @!P1 IMAD R13, R0, R3, R13 ;  /* 0x00000003000d9224 */ /* 0x000fe400078e020d */
[----:B------:R-:W-:Y:S01]  /*50e0*/  @!P1 IMAD R8, R9, R10, R8 ;  /* 0x0000000a09089224 */ /* 0x000fe200078e0208 */
[----:B---3--:R-:W-:Y:S06]  /*50f0*/  @!P4 BRA `(.L_x_98) ;  /* 0x0000002c00ccc947 */ /* 0x008fec0003800000 */
.L_x_195:
[----:B------:R-:W-:Y:S01]  /*5100*/  PLOP3.LUT P5, PT, P5, P0, PT, 0xf2, 0x2f ;  /* 0x00000000002f781c */ /* 0x000fe20002fa1e72 */
[----:B------:R-:W-:Y:S01]  /*5110*/  UMOV UR14, 0x0 ;  /* 0x00000000000e7882 */ /* 0x000fe20000000000 */
[----:B------:R-:W-:Y:S01]  /*5120*/  LOP3.LUT R30, R30, 0x1, RZ, 0x3c, !PT ;  /* 0x000000011e1e7812 */ /* 0x000fe200078e3cff */
[----:B------:R-:W-:Y:S01]  /*5130*/  UMOV UR15, 0x10000000 ;  /* 0x10000000000f7882 */ /* 0x000fe20000000000 */
[----:B------:R-:W-:Y:S01]  /*5140*/  UMOV UR12, UR36 ;  /* 0x00000024000c7c82 */ /* 0x000fe20008000000 */
[----:B------:R-:W-:Y:S08]  /*5150*/  @P3 R2UR UR36, R27 ;  /* 0x000000001b2432ca */ /* 0x000ff000000e0000 */
[----:B-1----:R-:W-:Y:S01]  /*5160*/  @!P5 IADD3 R3, P0, PT, R32, 0x580, RZ ;  /* 0x000005802003d810 */ /* 0x002fe20007f1e0ff */
[----:B------:R-:W-:Y:S01]  /*5170*/  @!P5 IMAD.SHL.U32 R91, R91, 0x40, RZ ;  /* 0x000000405b5bd824 */ /* 0x000fe200078e00ff */
[----:B------:R-:W-:Y:S01]  /*5180*/  VOTEU.ALL UP1, P5 ;  /* 0x0000000000ff7886 */ /* 0x000fe20002820000 */
[----:B------:R-:W-:Y:S01]  /*5190*/  @!P5 IMAD.SHL.U32 R97, R97, 0x40, RZ ;  /* 0x000000406161d824 */ /* 0x000fe200078e00ff */
[----:B------:R-:W-:Y:S01]  /*51a0*/  @!P5 R2UR UR8, R3 ;  /* 0x000000000308d2ca */ /* 0x000fe200000e0000 */
[----:B------:R-:W-:Y:S01]  /*51b0*/  @!P5 IMAD.X R0, RZ, RZ, R33, P0 ;  /* 0x000000ffff00d224 */ /* 0x000fe200000e0621 */
[----:B------:R-:W-:Y:S01]  /*51c0*/  @!P5 R2UR UR10, R91 ;  /* 0x000000005b0ad2ca */ /* 0x000fe200000e0000 */
[----:B------:R-:W-:Y:S01]  /*51d0*/  @!UP1 UIADD3 UR9, UPT, UPT, UR6, 0x1b0, URZ ;  /* 0x000001b006099890 */ /* 0x000fe2000fffe0ff */
[----:B------:R-:W-:Y:S01]  /*51e0*/  @!P5 R2UR UR11, R97 ;  /* 0x00000000610bd2ca */ /* 0x000fe200000e0000 */
[----:B------:R-:W-:Y:S01]  /*51f0*/  IMAD.IADD R91, R8, 0x1, R79 ;  /* 0x00000001085b7824 */ /* 0x000fe200078e024f */
[----:B------:R-:W-:Y:S01]  /*5200*/  @!P5 R2UR UR7, R0 ;  /* 0x000000000007d2ca */ /* 0x000fe200000e0000 */
[----:B------:R-:W-:Y:S01]  /*5210*/  IMAD.IADD R97, R13, 0x1, R90 ;  /* 0x000000010d617824 */ /* 0x000fe200078e025a */
[C---:B------:R-:W-:Y:S04]  /*5220*/  ISETP.NE.AND P0, PT, R29.reuse, 0x2, PT ;  /* 0x000000021d00780c */ /* 0x040fe80003f05270 */
[----:B------:R-:W-:Y:S01]  /*5230*/  SEL R3, RZ, 0x1, P0 ;  /* 0x00000001ff037807 */ /* 0x000fe20000000000 */
[----:B------:R-:W-:Y:S01]  /*5240*/  IMAD.U32 R10, RZ, RZ, UR8 ;  /* 0x00000008ff0a7e24 */ /* 0x000fe2000f8e00ff */
[----:B------:R-:W-:Y:S01]  /*5250*/  @!UP1 UIADD3 UR8, UPT, UPT, UR6, 0x400, URZ ;  /* 0x0000040006089890 */ /* 0x000fe2000fffe0ff */
[----:B------:R-:W-:Y:S01]  /*5260*/  SEL R29, R29, RZ, P0 ;  /* 0x000000ff1d1d7207 */ /* 0x000fe20000000000 */
[----:B------:R-:W-:Y:S01]  /*5270*/  VOTEU.ALL UP1, P5 ;  /* 0x0000000000ff7886 */ /* 0x000fe20002820000 */
[----:B------:R-:W-:Y:S02]  /*5280*/  LOP3.LUT R28, R28, R3, RZ, 0x3c, !PT ;  /* 0x000000031c1c7212 */ /* 0x000fe400078e3cff */
[----:B------:R-:W-:Y:S01]  /*5290*/  IMAD.U32 R11, RZ, RZ, UR7 ;  /* 0x00000007ff0b7e24 */ /* 0x000fe2000f8e00ff */
[----:B------:R-:W-:Y:S04]  /*52a0*/  @!P5 R2UR UR16, R10 ;  /* 0x000000000a10d2ca */ /* 0x000fe800000e0000 */
[----:B------:R-:W-:Y:S11]  /*52b0*/  @!P5 R2UR UR17, R11 ;  /* 0x000000000b11d2ca */ /* 0x000ff600000e0000 */
[----:B------:R-:W-:Y:S02]  /*52c0*/  @!UPT UIADD3 URZ, UPT, UPT, URZ, URZ, URZ ;  /* 0x000000fffffff290 */ /* 0x000fe4000fffe0ff */
[----:B------:R3:W-:Y:S01]  /*52d0*/  @!UP1 UTMALDG.3D [UR8], [UR16], desc[UR14] ;  /* 0x00000e08100095b4 */ /* 0x0007e20008011000 */
[----:B------:R3:W-:Y:S01]  /*52e0*/  @!P5 SYNCS.ARRIVE.TRANS64.RED.A0TR RZ, [UR6+0x1b0], R25 ;  /* 0x0001b019ffffd9a7 */ /* 0x0007e20008300406 */
[----:B------:R-:W-:Y:S01]  /*52f0*/  UPLOP3.LUT UP1, UPT, UPT, UPT, UPT, 0x80, 0x8 ;  /* 0x000000000008789c */ /* 0x000fe20003f2f070 */
[----:B------:R-:W-:Y:S01]  /*5300*/  SYNCS.ARRIVE.TRANS64.RED.A1T0 RZ, [UR37], RZ ;  /* 0x000000ffffff79a7 */ /* 0x000fe20008100425 */
[----:B------:R-:W-:Y:S09]  /*5310*/  @P3 BRA `(.L_x_99) ;  /* 0xfffffff400b43947 */ /* 0x000ff2000383ffff */
[----:B------:R-:W-:Y:S07]  /*5320*/  MOV R0, UR6 ;  /* 0x0000000600007c02 */ /* 0x000fee0008000f00 */
.L_x_100:
[----:B-1----:R-:W-:-:S04]  /*5330*/  SHF.L.U32 R3, R30, 0x1f, RZ ;  /* 0x0000001f1e037819 */ /* 0x002fc800000006ff */
[----:B------:R1:W2:Y:S03]  /*5340*/  SYNCS.PHASECHK.TRANS64.TRYWAIT P0, [R0+URZ+0x1b8], R3 ;  /* 0x0001b803000075a7 */ /* 0x0002a600080011ff */
[----:B--2---:R-:W-:Y:S05]  /*5350*/  @!P0 NANOSLEEP.SYNCS 0x989680 ;  /* 0x009896800000895d */ /* 0x004fea0003900000 */
[----:B------:R-:W2:Y:S02]  /*5360*/  @!P0 SYNCS.PHASECHK.TRANS64 P0, [R0+URZ+0x1b8], R3 ;  /* 0x0001b803000085a7 */ /* 0x000ea400080010ff */
[----:B--23--:R-:W-:Y:S05]  /*5370*/  @P0 EXIT ;  /* 0x000000000000094d */ /* 0x00cfea0003800000 */
[----:B------:R-:W-:Y:S05]  /*5380*/  BRA `(.L_x_100) ;  /* 0xfffffffc00e87947 */ /* 0x000fea000383ffff */
.L_x_91:
[----:B------:R-:W-:-:S06]  /*5390*/  UISETP.GE.AND UP1, UPT, UR8, 0x4, UPT ;  /* 0x000000040800788c */ /* 0x000fcc000bf26270 */
[----:B------:R-:W-:-:S13]  /*53a0*/  PLOP3.LUT P0, PT, PT, PT, UP1, 0x80, 0x8 ;  /* 0x000000000008781c */ /* 0x000fda0003f0f018 */
[----:B------:R-:W-:Y:S05]  /*53b0*/  @!P0 EXIT ;  /* 0x000000000000894d */ /* 0x000fea0003800000 */
[----:B------:R-:W-:Y:S01]  /*53c0*/  BAR.SYNC.DEFER_BLOCKING 0x6, 0xa0 ;  /* 0x0182800000007b1d */ /* 0x000fe20000010000 */
[C---:B------:R-:W-:Y:S02]  /*53d0*/  IMAD.SHL.U32 R5, R101.reuse, 0x40, RZ ;  /* 0x0000004065057824 */ /* 0x040fe400078e00ff */
[----:B------:R-:W-:Y:S02]  /*53e0*/  HFMA2 R111, -RZ, RZ, 0, 0 ;  /* 0x00000000ff6f7431 */ /* 0x000fe400000001ff */
[C---:B------:R-:W-:Y:S01]  /*53f0*/  IMAD.SHL.U32 R0, R101.reuse, 0x20, RZ ;  /* 0x0000002065007824 */ /* 0x040fe200078e00ff */
[----:B------:R-:W-:Y:S01]  /*5400*/  CS2R R106, SRZ ;  /* 0x00000000006a7805 */ /* 0x000fe2000001ff00 */
[----:B------:R-:W-:Y:S01]  /*5410*/  IMAD.SHL.U32 R2, R101, 0x2, RZ ;  /* 0x0000000265027824 */ /* 0x000fe200078e00ff */
[----:B------:R-:W-:Y:S01]  /*5420*/  UMOV UR43, 0x400 ;  /* 0x00000400002b7882 */ /* 0x000fe20000000000 */
[----:B------:R-:W1:Y:S01]  /*5430*/  LDC R99, c[0x0][0x370] ;  /* 0x0000dc00ff637b82 */ /* 0x000e620000000800 */
[----:B------:R-:W-:Y:S01]  /*5440*/  ULEA UR43, UR37, UR43, 0x18 ;  /* 0x0000002b252b7291 */ /* 0x000fe2000f8ec0ff */
[----:B------:R-:W-:Y:S01]  /*5450*/  LOP3.LUT R7, R5, 0x180, RZ, 0xc0, !PT ;  /* 0x0000018005077812 */ /* 0x000fe200078ec0ff */
[C---:B------:R-:W-:Y:S01]  /*5460*/  IMAD.SHL.U32 R103, R101.reuse, 0x8, RZ ;  /* 0x0000000865677824 */ /* 0x040fe200078e00ff */
[----:B------:R-:W-:Y:S01]  /*5470*/  LOP3.LUT R0, R0, 0xc00, RZ, 0xc0, !PT ;  /* 0x00000c0000007812 */ /* 0x000fe200078ec0ff */
[----:B------:R-:W-:Y:S01]  /*5480*/  IMAD.U32 R46, R101, 0x10000, RZ ;  /* 0x00010000652e7824 */ /* 0x000fe200078e00ff */
[----:B------:R-:W-:Y:S01]  /*5490*/  LOP3.LUT R2, R7, 0x20, R2, 0xf8, !PT ;  /* 0x0000002007027812 */ /* 0x000fe200078ef802 */
[----:B------:R-:W-:Y:S01]  /*54a0*/  UIADD3 UR4, UPT, UPT, UR43, 0x1400, URZ ;  /* 0x000014002b047890 */ /* 0x000fe2000fffe0ff */
[----:B------:R-:W2:Y:S01]  /*54b0*/  LDC R42, c[0x0][0xb0c] ;  /* 0x0002c300ff2a7b82 */ /* 0x000ea20000000800 */
[----:B------:R-:W-:Y:S01]  /*54c0*/  LOP3.LUT R0, R0, 0x40, R5, 0xf8, !PT ;  /* 0x0000004000007812 */ /* 0x000fe200078ef805 */
[----:B------:R-:W-:Y:S01]  /*54d0*/  IMAD.MOV.U32 R44, RZ, RZ, RZ ;  /* 0x000000ffff2c7224 */ /* 0x000fe200078e00ff */
[----:B------:R-:W-:Y:S01]  /*54e0*/  LOP3.LUT R103, R2, 0x30, R103, 0x78, !PT ;  /* 0x0000003002677812 */ /* 0x000fe200078e7867 */
[----:B------:R-:W-:Y:S01]  /*54f0*/  IMAD.MOV.U32 R108, RZ, RZ, RZ ;  /* 0x000000ffff6c7224 */ /* 0x000fe200078e00ff */
[----:B------:R-:W-:Y:S01]  /*5500*/  LOP3.LUT R0, R0, 0x200, R5, 0xf8, !PT ;  /* 0x0000020000007812 */ /* 0x000fe200078ef805 */
[----:B------:R-:W-:Y:S01]  /*5510*/  IMAD.SHL.U32 R5, R101, 0x10, RZ ;  /* 0x0000001065057824 */ /* 0x000fe200078e00ff */
[----:B------:R-:W-:Y:S01]  /*5520*/  LOP3.LUT R46, R46, 0x600000, RZ, 0xc0, !PT ;  /* 0x006000002e2e7812 */ /* 0x000fe200078ec0ff */
[----:B------:R-:W4:Y:S01]  /*5530*/  LDC R98, c[0x0][0xb20] ;  /* 0x0002c800ff627b82 */ /* 0x000f220000000800 */
[----:B------:R-:W3:Y:S01]  /*5540*/  LDS R3, [UR43+0x280] ;  /* 0x0002802bff037984 */ /* 0x000ee20008000800 */
[----:B------:R-:W-:Y:S01]  /*5550*/  LOP3.LUT R103, R0, R103, RZ, 0xfc, !PT ;  /* 0x0000006700677212 */ /* 0x000fe200078efcff */
[----:B------:R-:W-:Y:S01]  /*5560*/  IMAD.U32 R109, RZ, RZ, UR4 ;  /* 0x00000004ff6d7e24 */ /* 0x000fe2000f8e00ff */
[----:B------:R-:W-:Y:S01]  /*5570*/  LOP3.LUT R5, R5, 0x20, RZ, 0xc0, !PT ;  /* 0x0000002005057812 */ /* 0x000fe200078ec0ff */
[----:B------:R-:W1:Y:S01]  /*5580*/  LDCU.64 UR46, c[0x0][0x348] ;  /* 0x00006900ff2e77ac */ /* 0x000e620008000a00 */
[----:B------:R-:W-:-:S02]  /*5590*/  IADD3 R102, PT, PT, R103, UR43, RZ ;  /* 0x0000002b67667c10 */ /* 0x000fc4000fffe0ff */
[----:B------:R-:W1:Y:S01]  /*55a0*/  LDC R41, c[0x0][0xb30] ;  /* 0x0002cc00ff297b82 */ /* 0x000e620000000800 */
[----:B------:R-:W1:Y:S01]  /*55b0*/  LDCU.64 UR38, c[0x0][0x888] ;  /* 0x00011100ff2677ac */ /* 0x000e620008000a00 */
[----:B------:R-:W-:Y:S01]  /*55c0*/  IADD3 R102, PT, PT, -R5, 0x400, R102 ;  /* 0x0000040005667810 */ /* 0x000fe20007ffe166 */
[----:B------:R-:W-:-:S05]  /*55d0*/  UIADD3 UR42, UPT, UPT, UR43, 0x400, URZ ;  /* 0x000004002b2a7890 */ /* 0x000fca000fffe0ff */
[----:B------:R-:W1:Y:S08]  /*55e0*/  LDC.64 R88, c[0x0][0xb10] ;  /* 0x0002c400ff587b82 */ /* 0x000e700000000a00 */
[----:B------:R-:W1:Y:S08]  /*55f0*/  LDC.64 R38, c[0x0][0xb18] ;  /* 0x0002c600ff267b82 */ /* 0x000e700000000a00 */
[----:B------:R-:W1:Y:S08]  /*5600*/  LDC.64 R84, c[0x0][0x888] ;  /* 0x00022200ff547b82 */ /* 0x000e700000000a00 */
[----:B------:R-:W1:Y:S01]  /*5610*/  LDC.64 R36, c[0x0][0xb28] ;  /* 0x0002ca00ff247b82 */ /* 0x000e620000000a00 */
[----:B---3--:R-:W-:-:S07]  /*5620*/  IMAD.IADD R46, R3, 0x1, R46 ;  /* 0x00000001032e7824 */ /* 0x008fce00078e022e */
[----:B------:R-:W3:Y:S08]  /*5630*/  LDC.64 R86, c[0x0][0x890] ;  /* 0x00022400ff567b82 */ /* 0x000ef00000000a00 */
[----:B------:R-:W1:Y:S08]  /*5640*/  LDC.64 R82, c[0x0][0x8b0] ;  /* 0x00022c00ff527b82 */ /* 0x000e700000000a00 */
[----:B------:R-:W1:Y:S08]  /*5650*/  LDC.64 R80, c[0x0][0x8a8] ;  /* 0x00022a00ff507b82 */ /* 0x000e700000000a00 */
[----:B--2-4-:R-:W1:Y:S02]  /*5660*/  LDC R100, c[0x0][0x374] ;  /* 0x0000dd00ff647b82 */ /* 0x014e640000000800 */
.L_x_118:
[----:B------:R-:W-:Y:S02]  /*5670*/  LEA R0, R111, UR43, 0x3 ;  /* 0x0000002b6f007c11 */ /* 0x000fe4000f8e18ff */
[----:B------:R-:W-:Y:S02]  /*5680*/  SHF.L.U32 R3, R107, 0x1f, RZ ;  /* 0x0000001f6b037819 */ /* 0x000fe400000006ff */
[----:B------:R-:W-:Y:S02]  /*5690*/  LEA R16, R111, UR43, 0x4 ;  /* 0x0000002b6f107c11 */ /* 0x000fe4000f8e20ff */
[----:B--2---:R-:W2:Y:S02]  /*56a0*/  SYNCS.PHASECHK.TRANS64.TRYWAIT P0, [R0+URZ+0x1d0], R3 ;  /* 0x0001d003000075a7 */ /* 0x004ea400080011ff */
[----:B-12---:R-:W-:Y:S05]  /*56b0*/  @!P0 BRA `(.L_x_101) ;  /* 0x0000002800748947 */ /* 0x006fea0003800000 */
.L_x_196:
[----:B------:R-:W4:Y:S01]  /*56c0*/  LDC.64 R12, c[0x0][0xb10] ;  /* 0x0002c400ff0c7b82 */ /* 0x000f220000000a00 */
[----:B------:R-:W3:Y:S01]  /*56d0*/  LDS.128 R16, [R16+0x260] ;  /* 0x0002600010107984 */ /* 0x000ee20000000c00 */
[----:B-1----:R-:W-:Y:S01]  /*56e0*/  ISETP.NE.AND P1, PT, R41, 0x1, PT ;  /* 0x000000012900780c */ /* 0x002fe20003f25270 */
[----:B--2---:R-:W-:Y:S01]  /*56f0*/  VIADD R0, R0, 0x1e0 ;  /* 0x000001e000007836 */ /* 0x004fe20000000000 */
[----:B------:R-:W-:Y:S04]  /*5700*/  ISETP.GE.AND P0, PT, R40, 0x1, PT ;  /* 0x000000012800780c */ /* 0x000fe80003f06270 */
[----:B------:R-:W1:Y:S01]  /*5710*/  LDC.64 R10, c[0x0][0xb18] ;  /* 0x0002c600ff0a7b82 */ /* 0x000e620000000a00 */
[----:B------:R-:W-:Y:S01]  /*5720*/  PRMT R0, RZ, 0x654, R0 ;  /* 0x00000654ff007816 */ /* 0x000fe20000000000 */
[----:B------:R-:W-:Y:S01]  /*5730*/  @!PT LDS RZ, [RZ] ;  /* 0x00000000fffff984 */ /* 0x000fe20000000800 */
[----:B------:R-:W-:Y:S01]  /*5740*/  @!PT LDS RZ, [RZ] ;  /* 0x00000000fffff984 */ /* 0x000fe20000000800 */
[----:B------:R-:W-:Y:S01]  /*5750*/  @!PT LDS RZ, [RZ] ;  /* 0x00000000fffff984 */ /* 0x000fe20000000800 */
[----:B------:R-:W-:Y:S01]  /*5760*/  @!PT LDS RZ, [RZ] ;  /* 0x00000000fffff984 */ /* 0x000fe20000000800 */
[----:B------:R2:W-:Y:S06]  /*5770*/  MEMBAR.ALL.CTA ;  /* 0x0000000000007992 */ /* 0x0005ec0000008000 */
[----:B--2---:R-:W2:Y:S01]  /*5780*/  FENCE.VIEW.ASYNC.S ;  /* 0x00000000000073c6 */ /* 0x004ea20000000000 */
[----:B------:R-:W1:Y:S08]  /*5790*/  @!P1 LDC R14, c[0x0][0xb20] ;  /* 0x0002c800ff0e9b82 */ /* 0x000e700000000800 */
[----:B------:R-:W1:Y:S01]  /*57a0*/  @!P1 LDC R9, c[0x0][0xb0c] ;  /* 0x0002c300ff099b82 */ /* 0x000e620000000800 */
[----:B--2---:R2:W-:Y:S01]  /*57b0*/  SYNCS.ARRIVE.TRANS64.RED.A1T0 RZ, [R0+URZ], RZ ;  /* 0x000000ff00ff79a7 */ /* 0x0045e200081004ff */
[----:B---3--:R-:W-:Y:S04]  /*57c0*/  LOP3.LUT P4, RZ, R18, 0x1, RZ, 0xc0, !PT ;  /* 0x0000000112ff7812 */ /* 0x008fe8000788c0ff */
[----:B------:R-:W-:Y:S09]  /*57d0*/  P2R R110, PR, RZ, 0x10 ;  /* 0x00000010ff6e7803 */ /* 0x000ff20000000000 */
[----:B------:R-:W-:Y:S02]  /*57e0*/  @P4 MOV R45, R16 ;  /* 0x00000010002d4202 */ /* 0x000fe40000000f00 */
[----:B------:R-:W-:Y:S01]  /*57f0*/  @P4 LOP3.LUT R43, R17, 0xffff, RZ, 0xc0, !PT ;  /* 0x0000ffff112b4812 */ /* 0x000fe200078ec0ff */
[----:B--2-4-:R-:W-:Y:S06]  /*5800*/  @!P0 BRA `(.L_x_102) ;  /* 0x0000000000a48947 */ /* 0x014fec0003800000 */
[----:B------:R-:W-:Y:S01]  /*5810*/  IMAD.HI.U32 R21, R100, R39, RZ ;  /* 0x0000002764157227 */ /* 0x000fe200078e00ff */
[----:B------:R-:W-:Y:S02]  /*5820*/  ISETP.NE.AND P0, PT, R38, 0x1, PT ;  /* 0x000000012600780c */ /* 0x000fe40003f05270 */
[----:B------:R-:W-:Y:S01]  /*5830*/  ISETP.NE.AND P2, PT, R40, 0x1, PT ;  /* 0x000000012800780c */ /* 0x000fe20003f45270 */
[----:B------:R-:W-:Y:S01]  /*5840*/  IMAD.HI.U32 R20, R99, R88, RZ ;  /* 0x0000005863147227 */ /* 0x000fe200078e00ff */
[----:B------:R-:W-:Y:S02]  /*5850*/  SHF.R.U32.HI R21, RZ, R98, R21 ;  /* 0x00000062ff157219 */ /* 0x000fe40000011615 */
[----:B------:R-:W-:Y:S01]  /*5860*/  ISETP.NE.AND P3, PT, R42, 0x1, PT ;  /* 0x000000012a00780c */ /* 0x000fe20003f65270 */
[----:B------:R-:W-:Y:S01]  /*5870*/  IMAD.HI.U32 R24, R45, R88, RZ ;  /* 0x000000582d187227 */ /* 0x000fe200078e00ff */
[----:B------:R-:W-:Y:S02]  /*5880*/  SHF.R.U32.HI R20, RZ, R89, R20 ;  /* 0x00000059ff147219 */ /* 0x000fe40000011614 */
[----:B------:R-:W-:Y:S01]  /*5890*/  SEL R3, R100, R21, !P0 ;  /* 0x0000001564037207 */ /* 0x000fe20004000000 */
[----:B------:R-:W-:Y:S01]  /*58a0*/  IMAD.HI.U32 R21, R43, R39, RZ ;  /* 0x000000272b157227 */ /* 0x000fe200078e00ff */
[----:B------:R-:W-:Y:S02]  /*58b0*/  SEL R7, R99, R20, !P3 ;  /* 0x0000001463077207 */ /* 0x000fe40005800000 */
[----:B------:R-:W-:Y:S01]  /*58c0*/  SHF.R.U32.HI R24, RZ, R89, R24 ;  /* 0x00000059ff187219 */ /* 0x000fe20000011618 */
[-C--:B------:R-:W-:Y:S04]  /*58d0*/  IMAD.HI.U32 R20, R3, R36.reuse, RZ ;  /* 0x0000002403147227 */ /* 0x080fe800078e00ff */
[----:B------:R-:W-:Y:S01]  /*58e0*/  IMAD.HI.U32 R22, R7, R36, RZ ;  /* 0x0000002407167227 */ /* 0x000fe200078e00ff */
[-C--:B------:R-:W-:Y:S02]  /*58f0*/  @P2 SHF.R.U32.HI R3, RZ, R37.reuse, R20 ;  /* 0x00000025ff032219 */ /* 0x080fe40000011614 */
[----:B------:R-:W-:Y:S02]  /*5900*/  SHF.R.U32.HI R20, RZ, R98, R21 ;  /* 0x00000062ff147219 */ /* 0x000fe40000011615 */
[----:B------:R-:W-:Y:S01]  /*5910*/  @P2 SHF.R.U32.HI R7, RZ, R37, R22 ;  /* 0x00000025ff072219 */ /* 0x000fe20000011616 */
[C---:B------:R-:W-:Y:S01]  /*5920*/  IMAD R2, R40.reuse, R3, RZ ;  /* 0x0000000328027224 */ /* 0x040fe200078e02ff */
[----:B------:R-:W-:Y:S02]  /*5930*/  SEL R5, R43, R20, !P0 ;  /* 0x000000142b057207 */ /* 0x000fe40004000000 */
[----:B------:R-:W-:Y:S01]  /*5940*/  SEL R3, R45, R24, !P3 ;  /* 0x000000182d037207 */ /* 0x000fe20005800000 */
[----:B------:R-:W-:Y:S01]  /*5950*/  IMAD R4, R40, R7, RZ ;  /* 0x0000000728047224 */ /* 0x000fe200078e02ff */
[C---:B------:R-:W-:Y:S01]  /*5960*/  ISETP.GE.AND P0, PT, R5.reuse, R2, PT ;  /* 0x000000020500720c */ /* 0x040fe20003f06270 */
[----:B------:R-:W-:Y:S03]  /*5970*/  IMAD.HI.U32 R6, R5, R36, RZ ;  /* 0x0000002405067227 */ /* 0x000fe600078e00ff */
[----:B------:R-:W-:Y:S01]  /*5980*/  ISETP.GE.OR P0, PT, R3, R4, P0 ;  /* 0x000000040300720c */ /* 0x000fe20000706670 */
[----:B------:R-:W-:Y:S01]  /*5990*/  IMAD.MOV R4, RZ, RZ, -R3 ;  /* 0x000000ffff047224 */ /* 0x000fe200078e0a03 */
[-C--:B------:R-:W-:Y:S03]  /*59a0*/  SHF.R.U32.HI R6, RZ, R37.reuse, R6 ;  /* 0x00000025ff067219 */ /* 0x080fe60000011606 */
[----:B------:R-:W-:Y:S01]  /*59b0*/  IMAD R45, R42, R4, R45 ;  /* 0x000000042a2d7224 */ /* 0x000fe200078e022d */
[----:B------:R-:W-:Y:S05]  /*59c0*/  SEL R15, R5, R6, !P2 ;  /* 0x00000006050f7207 */ /* 0x000fea0005000000 */
[----:B------:R-:W-:Y:S02]  /*59d0*/  IMAD.MOV R6, RZ, RZ, -R15 ;  /* 0x000000ffff067224 */ /* 0x000fe400078e0a0f */
[C---:B------:R-:W-:Y:S04]  /*59e0*/  @!P0 IMAD.HI.U32 R2, R3.reuse, R36, RZ ;  /* 0x0000002403028227 */ /* 0x040fe800078e00ff */
[----:B------:R-:W-:Y:S01]  /*59f0*/  IMAD R6, R40, R6, R5 ;  /* 0x0000000628067224 */ /* 0x000fe200078e0205 */
[----:B------:R-:W-:Y:S04]  /*5a00*/  @!P0 SHF.R.U32.HI R2, RZ, R37, R2 ;  /* 0x00000025ff028219 */ /* 0x000fe80000011602 */
[----:B------:R-:W-:Y:S02]  /*5a10*/  @!P0 SEL R0, R3, R2, !P2 ;  /* 0x0000000203008207 */ /* 0x000fe40005000000 */
[----:B------:R-:W-:Y:S02]  /*5a20*/  IADD3 R2, PT, PT, -R5, RZ, RZ ;  /* 0x000000ff05027210 */ /* 0x000fe40007ffe1ff */
[----:B------:R-:W-:Y:S01]  /*5a30*/  @!P0 IADD3 R8, PT, PT, R15, -R0, RZ ;  /* 0x800000000f088210 */ /* 0x000fe20007ffe0ff */
[----:B------:R-:W-:Y:S02]  /*5a40*/  @!P0 IMAD R0, R7, R6, R0 ;  /* 0x0000000607008224 */ /* 0x000fe400078e0200 */
[----:B------:R-:W-:Y:S02]  /*5a50*/  IMAD R43, R38, R2, R43 ;  /* 0x00000002262b7224 */ /* 0x000fe400078e022b */
[----:B------:R-:W-:Y:S02]  /*5a60*/  @!P0 IMAD R5, R8, R40, R3 ;  /* 0x0000002808058224 */ /* 0x000fe400078e0203 */
[----:B------:R-:W-:Y:S04]  /*5a70*/  @!P0 IMAD.MOV.U32 R3, RZ, RZ, R0 ;  /* 0x000000ffff038224 */ /* 0x000fe800078e0000 */
[----:B------:R-:W-:Y:S02]  /*5a80*/  IMAD R45, R3, R42, R45 ;  /* 0x0000002a032d7224 */ /* 0x000fe400078e022d */
[----:B------:R-:W-:Y:S07]  /*5a90*/  IMAD R43, R5, R38, R43 ;  /* 0x00000026052b7224 */ /* 0x000fee00078e022b */
.L_x_102:
[----:B------:R-:W-:Y:S01]  /*5aa0*/  @!P1 IMAD.HI.U32 R0, R45, R12, RZ ;  /* 0x0000000c2d009227 */ /* 0x000fe200078e00ff */
[----:B-1----:R-:W-:Y:S01]  /*5ab0*/  @!P1 ISETP.NE.AND P0, PT, R10, 0x1, PT ;  /* 0x000000010a00980c */ /* 0x002fe20003f05270 */
[----:B------:R-:W-:Y:S01]  /*5ac0*/  ULOP3.LUT UP0, URZ, UR42, 0x1b0, URZ, 0xc0, !UPT ;  /* 0x000001b02aff7892 */ /* 0x000fe2000f80c0ff */
[----:B------:R-:W-:Y:S01]  /*5ad0*/  @!P1 ISETP.NE.AND P2, PT, R9, 0x1, PT ;  /* 0x000000010900980c */ /* 0x000fe20003f45270 */
[----:B------:R-:W-:Y:S01]  /*5ae0*/  @!P1 IMAD.HI.U32 R3, R43, R11, RZ ;  /* 0x0000000b2b039227 */ /* 0x000fe200078e00ff */
[----:B------:R-:W-:Y:S02]  /*5af0*/  @!P1 SHF.R.U32.HI R0, RZ, R13, R0 ;  /* 0x0000000dff009219 */ /* 0x000fe40000011600 */
[----:B------:R-:W-:Y:S01]  /*5b00*/  @P4 SHF.R.U32.HI R105, RZ, 0x10, R17 ;  /* 0x00000010ff694819 */ /* 0x000fe20000011611 */
[----:B------:R-:W-:Y:S01]  /*5b10*/  VIADD R111, R111, 0x1 ;  /* 0x000000016f6f7836 */ /* 0x000fe20000000000 */
[----:B------:R-:W-:Y:S02]  /*5b20*/  @!P1 SHF.R.U32.HI R2, RZ, R14, R3 ;  /* 0x0000000eff029219 */ /* 0x000fe40000011603 */
[----:B------:R-:W-:Y:S02]  /*5b30*/  @!P1 SEL R3, R45, R0, !P2 ;  /* 0x000000002d039207 */ /* 0x000fe40005000000 */
[----:B------:R-:W-:Y:S05]  /*5b40*/  @!P1 SEL R2, R43, R2, !P0 ;  /* 0x000000022b029207 */ /* 0x000fea0004000000 */
[----:B------:R-:W-:Y:S02]  /*5b50*/  @!P1 IMAD.IADD R0, R2, 0x1, -R3 ;  /* 0x0000000102009824 */ /* 0x000fe400078e0a03 */
[----:B------:R-:W-:Y:S02]  /*5b60*/  @!P1 IMAD.IADD R2, R3, 0x1, -R2 ;  /* 0x0000000103029824 */ /* 0x000fe400078e0a02 */
[----:B------:R-:W-:Y:S02]  /*5b70*/  @!P1 IMAD R45, R0, R9, R45 ;  /* 0x00000009002d9224 */ /* 0x000fe400078e022d */
[----:B------:R-:W-:Y:S01]  /*5b80*/  @!P1 IMAD R43, R2, R10, R43 ;  /* 0x0000000a022b9224 */ /* 0x000fe200078e022b */
[----:B------:R-:W-:Y:S06]  /*5b90*/  BRA.U !UP0, `(.L_x_103) ;  /* 0x0000000108407547 */ /* 0x000fec000b800000 */
[----:B------:R-:W1:Y:S01]  /*5ba0*/  LDCU.64 UR8, c[0x4][0x80] ;  /* 0x01001000ff0877ac */ /* 0x000e620008000a00 */
[----:B------:R-:W-:Y:S01]  /*5bb0*/  MOV R3, 0x0 ;  /* 0x0000000000037802 */ /* 0x000fe20000000f00 */
[----:B------:R-:W-:Y:S02]  /*5bc0*/  HFMA2 R12, -RZ, RZ, 0, 5.9604644775390625e-08 ;  /* 0x00000001ff0c7431 */ /* 0x000fe400000001ff */
[----:B------:R-:W-:Y:S02]  /*5bd0*/  IMAD.MOV.U32 R8, RZ, RZ, 0x70 ;  /* 0x00000070ff087424 */ /* 0x000fe400078e00ff */
[----:B------:R-:W-:Y:S01]  /*5be0*/  IMAD.MOV.U32 R13, RZ, RZ, RZ ;  /* 0x000000ffff0d7224 */ /* 0x000fe200078e00ff */
[----:B------:R-:W2:Y:S01]  /*5bf0*/  LDCU.64 UR6, c[0x4][0x88] ;  /* 0x01001100ff0677ac */ /* 0x000ea20008000a00 */
[----:B------:R-:W3:Y:S01]  /*5c00*/  LDC.64 R2, c[0x4][R3] ;  /* 0x0100000003027b82 */ /* 0x000ee20000000a00 */
[----:B------:R-:W4:Y:S01]  /*5c10*/  LDCU.64 UR4, c[0x4][0x8] ;  /* 0x01000100ff0477ac */ /* 0x000f220008000a00 */
[----:B-1----:R-:W-:Y:S01]  /*5c20*/  MOV R5, UR9 ;  /* 0x0000000900057c02 */ /* 0x002fe20008000f00 */
[----:B------:R-:W-:Y:S01]  /*5c30*/  IMAD.U32 R4, RZ, RZ, UR8 ;  /* 0x00000008ff047e24 */ /* 0x000fe2000f8e00ff */
[----:B--2---:R-:W-:Y:S01]  /*5c40*/  MOV R7, UR7 ;  /* 0x0000000700077c02 */ /* 0x004fe20008000f00 */
[----:B------:R-:W-:Y:S01]  /*5c50*/  IMAD.U32 R6, RZ, RZ, UR6 ;  /* 0x00000006ff067e24 */ /* 0x000fe2000f8e00ff */
[----:B----4-:R-:W-:Y:S01]  /*5c60*/  MOV R11, UR5 ;  /* 0x00000005000b7c02 */ /* 0x010fe20008000f00 */
[----:B------:R-:W-:Y:S02]  /*5c70*/  IMAD.U32 R10, RZ, RZ, UR4 ;  /* 0x00000004ff0a7e24 */ /* 0x000fe4000f8e00ff */
[----:B------:R-:W-:Y:S07]  /*5c80*/  LEPC R20, `(.L_x_103) ;  /* 0x000000001014794e */ /* 0x000fee0000000000 */
[----:B---3-5:R-:W-:Y:S05]  /*5c90*/  CALL.ABS.NOINC R2 ;  /* 0x0000000002007343 */ /* 0x028fea0003c00000 */
.L_x_103:
[----:B------:R-:W-:Y:S01]  /*5ca0*/  LOP3.LUT P0, RZ, R109, 0x1b0, RZ, 0xc0, !PT ;  /* 0x000001b06dff7812 */ /* 0x000fe2000780c0ff */
[----:B------:R-:W-:Y:S11]  /*5cb0*/  BSSY.RECONVERGENT B6, `(.L_x_104) ;  /* 0x0000013000067945 */ /* 0x000ff60003800200 */
[----:B------:R-:W-:Y:S01]  /*5cc0*/  @!UPT UIADD3 URZ, UPT, UPT, URZ, URZ, URZ ;  /* 0x000000fffffff290 */ /* 0x000fe2000fffe0ff */
[----:B------:R-:W-:Y:S05]  /*5cd0*/  @!P0 BRA `(.L_x_105) ;  /* 0x0000000000408947 */ /* 0x000fea0003800000 */
        /* <DEDUP_REMOVED lines=16> */
.L_x_105:
[----:B------:R-:W-:Y:S05]  /*5de0*/  BSYNC.RECONVERGENT B6 ;  /* 0x0000000000067941 */ /* 0x000fea0003800200 */
.L_x_104:
[----:B------:R-:W-:Y:S01]  /*5df0*/  ISETP.NE.U32.AND P3, PT, R86, RZ, PT ;  /* 0x000000ff5600720c */ /* 0x000fe20003f65070 */
[----:B------:R-:W-:Y:S01]  /*5e00*/  UISETP.NE.AND UP1, UPT, UR44, URZ, UPT ;  /* 0x000000ff2c00728c */ /* 0x000fe2000bf25270 */
[----:B------:R-:W-:Y:S02]  /*5e10*/  ISETP.NE.U32.AND P4, PT, R82, RZ, PT ;  /* 0x000000ff5200720c */ /* 0x000fe40003f85070 */
[----:B------:R-:W-:Y:S02]  /*5e20*/  ISETP.NE.AND.EX P3, PT, R87, RZ, PT, P3 ;  /* 0x000000ff5700720c */ /* 0x000fe40003f65330 */
[----:B------:R-:W-:Y:S02]  /*5e30*/  PLOP3.LUT P1, PT, PT, PT, PT, 0x8, 0x80 ;  /* 0x000000000080781c */ /* 0x000fe40003f2e170 */
[----:B------:R-:W-:Y:S02]  /*5e40*/  PLOP3.LUT P0, PT, PT, PT, UP1, 0x80, 0x8 ;  /* 0x000000000008781c */ /* 0x000fe40003f0f018 */
[----:B------:R-:W-:Y:S02]  /*5e50*/  ISETP.NE.AND.EX P4, PT, R83, RZ, PT, P4 ;  /* 0x000000ff5300720c */ /* 0x000fe40003f85340 */
[----:B------:R-:W1:Y:S09]  /*5e60*/  @UP1 LDCU.64 UR4, c[0x0][0x888] ;  /* 0x00011100ff0417ac */ /* 0x000e720008000a00 */
[----:B------:R-:W-:Y:S01]  /*5e70*/  @P0 PLOP3.LUT P1, PT, P3, PT, PT, 0x80, 0x8 ;  /* 0x000000000008081c */ /* 0x000fe20001f2f070 */
[----:B-1----:R-:W-:Y:S04]  /*5e80*/  @UP1 UISETP.NE.U32.AND UP0, UPT, UR4, URZ, UPT ;  /* 0x000000ff0400128c */ /* 0x002fe8000bf05070 */
[----:B------:R-:W-:Y:S04]  /*5e90*/  @UP1 UISETP.NE.AND.EX UP0, UPT, UR5, URZ, UPT, UP0 ;  /* 0x000000ff0500128c */ /* 0x000fe8000bf05300 */
[----:B------:R-:W-:Y:S01]  /*5ea0*/  @UP1 USEL UR4, URZ, 0xffffffff, UP0 ;  /* 0xffffffffff041887 */ /* 0x000fe20008000000 */
[----:B------:R-:W-:Y:S11]  /*5eb0*/  @!P3 BRA `(.L_x_106) ;  /* 0x00000000002cb947 */ /* 0x000ff60003800000 */
[----:B------:R-:W-:Y:S01]  /*5ec0*/  ISETP.NE.U32.AND P2, PT, R84, RZ, PT ;  /* 0x000000ff5400720c */ /* 0x000fe20003f45070 */
[----:B------:R-:W-:Y:S03]  /*5ed0*/  IMAD.MOV.U32 R96, RZ, RZ, 0x1 ;  /* 0x00000001ff607424 */ /* 0x000fe600078e00ff */
[----:B------:R-:W-:Y:S11]  /*5ee0*/  ISETP.NE.AND.EX P2, PT, R85, RZ, PT, P2 ;  /* 0x000000ff5500720c */ /* 0x000ff60003f45320 */
[----:B------:R-:W-:Y:S02]  /*5ef0*/  @!UPT UIADD3 URZ, UPT, UPT, URZ, URZ, URZ ;  /* 0x000000fffffff290 */ /* 0x000fe4000fffe0ff */
[----:B------:R-:W1:Y:S01]  /*5f00*/  @P2 LDC.64 R2, c[0x0][0x888] ;  /* 0x00022200ff022b82 */ /* 0x000e620000000a00 */
[----:B------:R-:W-:Y:S04]  /*5f10*/  @P2 IMAD R0, R86, UR36, RZ ;  /* 0x0000002456002c24 */ /* 0x000fe8000f8e02ff */
[----:B-1----:R-:W-:Y:S04]  /*5f20*/  @P2 IMAD.WIDE R2, R0, 0x4, R2 ;  /* 0x0000000400022825 */ /* 0x002fe800078e0202 */
[----:B------:R-:W-:Y:S01]  /*5f30*/  HFMA2 R0, -RZ, RZ, 0, 5.9604644775390625e-08 ;  /* 0x00000001ff007431 */ /* 0x000fe200000001ff */
[----:B-----5:R1:W5:Y:S04]  /*5f40*/  @P2 LDG.E R49, desc[UR40][R2.64] ;  /* 0x0000002802312981 */ /* 0x020368000c1e1900 */
[----:B------:R-:W-:Y:S01]  /*5f50*/  @!P2 PRMT R96, R0, 0x7610, R96 ;  /* 0x000076100060a816 */ /* 0x000fe20000000060 */
[----:B-1----:R-:W2:Y:S06]  /*5f60*/  @!P2 LDC R49, c[0x0][0x880] ;  /* 0x00022000ff31ab82 */ /* 0x002eac0000000800 */
.L_x_106:
[----:B------:R-:W-:Y:S05]  /*5f70*/  @!P4 BRA `(.L_x_107) ;  /* 0x000000000020c947 */ /* 0x000fea0003800000 */
[----:B------:R-:W-:Y:S04]  /*5f80*/  ISETP.NE.U32.AND P2, PT, R80, RZ, PT ;  /* 0x000000ff5000720c */ /* 0x000fe80003f45070 */
[----:B------:R-:W-:Y:S11]  /*5f90*/  ISETP.NE.AND.EX P2, PT, R81, RZ, PT, P2 ;  /* 0x000000ff5100720c */ /* 0x000ff60003f45320 */
[----:B------:R-:W-:Y:S02]  /*5fa0*/  @!UPT UIADD3 URZ, UPT, UPT, URZ, URZ, URZ ;  /* 0x000000fffffff290 */ /* 0x000fe4000fffe0ff */
[----:B------:R-:W1:Y:S01]  /*5fb0*/  @P2 LDC.64 R2, c[0x0][0x8a8] ;  /* 0x00022a00ff022b82 */ /* 0x000e620000000a00 */
[----:B------:R-:W-:Y:S04]  /*5fc0*/  @P2 IMAD R0, R82, UR36, RZ ;  /* 0x0000002452002c24 */ /* 0x000fe8000f8e02ff */
[----:B-1----:R-:W-:Y:S05]  /*5fd0*/  @P2 IMAD.WIDE R2, R0, 0x4, R2 ;  /* 0x0000000400022825 */ /* 0x002fea00078e0202 */
[----:B-----5:R1:W5:Y:S02]  /*5fe0*/  @P2 LDG.E R47, desc[UR40][R2.64] ;  /* 0x00000028022f2981 */ /* 0x020364000c1e1900 */
[----:B-1----:R-:W3:Y:S02]  /*5ff0*/  @!P2 LDC R47, c[0x0][0x8a0] ;  /* 0x00022800ff2fab82 */ /* 0x002ee40000000800 */
.L_x_107:
[----:B--2--5:R-:W-:Y:S01]  /*6000*/  @P0 FSETP.NEU.AND P4, PT, R49, RZ, PT ;  /* 0x000000ff3100020b */ /* 0x024fe20003f8d000 */
[----:B------:R-:W-:Y:S01]  /*6010*/  IMAD.U32 R0, RZ, RZ, UR4 ;  /* 0x00000004ff007e24 */ /* 0x000fe2000f8e00ff */
[----:B------:R-:W-:Y:S01]  /*6020*/  @P0 LOP3.LUT P2, RZ, R96, 0xff, RZ, 0xc0, !PT ;  /* 0x000000ff60ff0812 */ /* 0x000fe2000784c0ff */
[----:B------:R-:W-:Y:S01]  /*6030*/  BSSY B1, `(.L_x_108) ;  /* 0x0000039000017945 */ /* 0x000fe20003800000 */
[----:B------:R-:W-:Y:S02]  /*6040*/  @P0 SEL R9, RZ, 0xffffffff, P4 ;  /* 0xffffffffff090807 */ /* 0x000fe40002000000 */
[----:B------:R-:W-:Y:S02]  /*6050*/  CS2R R54, SRZ ;  /* 0x0000000000367805 */ /* 0x000fe4000001ff00 */
[----:B------:R-:W-:Y:S02]  /*6060*/  LEA R92, R44, UR43, 0x3 ;  /* 0x0000002b2c5c7c11 */ /* 0x000fe4000f8e18ff */
[----:B------:R-:W-:Y:S02]  /*6070*/  CS2R R52, SRZ ;  /* 0x0000000000347805 */ /* 0x000fe4000001ff00 */
[----:B------:R-:W-:Y:S02]  /*6080*/  @P1 SEL R9, R0, R9, !P2 ;  /* 0x0000000900091207 */ /* 0x000fe40005000000 */
[----:B------:R-:W-:Y:S02]  /*6090*/  CS2R R58, SRZ ;  /* 0x00000000003a7805 */ /* 0x000fe4000001ff00 */
[----:B------:R-:W-:Y:S02]  /*60a0*/  SHF.L.U32 R7, R108, 0x1f, RZ ;  /* 0x0000001f6c077819 */ /* 0x000fe400000006ff */
[----:B------:R-:W-:Y:S02]  /*60b0*/  CS2R R56, SRZ ;  /* 0x0000000000387805 */ /* 0x000fe4000001ff00 */
[----:B------:R-:W-:Y:S02]  /*60c0*/  @P0 LOP3.LUT R9, R9, 0x1, RZ, 0xc0, !PT ;  /* 0x0000000109090812 */ /* 0x000fe400078ec0ff */
[C---:B------:R-:W-:Y:S02]  /*60d0*/  LEA.HI R5, R44.reuse, R44, RZ, 0x1 ;  /* 0x0000002c2c057211 */ /* 0x040fe400078f08ff */
[----:B------:R-:W-:Y:S02]  /*60e0*/  ISETP.NE.U32.OR P1, PT, R9, 0x1, !P0 ;  /* 0x000000010900780c */ /* 0x000fe40004725470 */
[----:B------:R-:W-:Y:S01]  /*60f0*/  PLOP3.LUT P5, PT, PT, PT, PT, 0x8, 0x80 ;  /* 0x000000000080781c */ /* 0x000fe20003fae170 */
[C---:B------:R-:W-:Y:S01]  /*6100*/  IMAD.SHL.U32 R3, R5.reuse, 0x20, RZ ;  /* 0x0000002005037824 */ /* 0x040fe200078e00ff */
[----:B------:R-:W-:Y:S04]  /*6110*/  LOP3.LUT R5, R5, 0xffe, RZ, 0xc0, !PT ;  /* 0x00000ffe05057812 */ /* 0x000fe800078ec0ff */
[----:B------:R-:W-:Y:S01]  /*6120*/  LOP3.LUT R3, R3, 0xffffffc0, RZ, 0xc0, !PT ;  /* 0xffffffc003037812 */ /* 0x000fe200078ec0ff */
[----:B------:R-:W-:Y:S04]  /*6130*/  IMAD.IADD R32, R44, 0x1, -R5 ;  /* 0x000000012c207824 */ /* 0x000fe800078e0a05 */
[----:B------:R-:W-:Y:S01]  /*6140*/  @P1 SHF.L.U32 R2, R106, 0x1f, RZ ;  /* 0x0000001f6a021819 */ /* 0x000fe200000006ff */
[----:B------:R-:W-:Y:S03]  /*6150*/  IMAD.IADD R3, R46, 0x1, R3 ;  /* 0x000000012e037824 */ /* 0x000fe600078e0203 */
[----:B------:R-:W1:Y:S01]  /*6160*/  @P1 SYNCS.PHASECHK.TRANS64.TRYWAIT P0, [UR43+0x1b0], R2 ;  /* 0x0001b002ff0015a7 */ /* 0x000e62000800112b */
[----:B------:R-:W-:Y:S01]  /*6170*/  IMAD R32, R32, 0x100000, R3 ;  /* 0x0010000020207824 */ /* 0x000fe200078e0203 */
[----:B------:R2:W4:Y:S01]  /*6180*/  SYNCS.PHASECHK.TRANS64.TRYWAIT P4, [R92+URZ+0x1f0], R7 ;  /* 0x0001f0075c0075a7 */ /* 0x00052200080811ff */
[----:B-1----:R-:W-:Y:S01]  /*6190*/  @P1 PLOP3.LUT P5, PT, P0, PT, PT, 0x8, 0x80 ;  /* 0x000000000080181c */ /* 0x002fe200007ae170 */
[----:B------:R-:W-:Y:S01]  /*61a0*/  @!UPT UIADD3 URZ, UPT, UPT, URZ, URZ, URZ ;  /* 0x000000fffffff290 */ /* 0x000fe2000fffe0ff */
[----:B--2---:R-:W-:Y:S11]  /*61b0*/  @!P1 BRA `(.L_x_109) ;  /* 0x0000000000809947 */ /* 0x004ff60003800000 */
[----:B------:R-:W-:Y:S01]  /*61c0*/  ISETP.NE.U32.AND P0, PT, RZ, UR38, PT ;  /* 0x00000026ff007c0c */ /* 0x000fe2000bf05070 */
[----:B------:R-:W-:Y:S01]  /*61d0*/  BSSY B0, `(.L_x_110) ;  /* 0x0000012000007945 */ /* 0x000fe20003800000 */
[----:B------:R-:W-:Y:S02]  /*61e0*/  FSETP.NEU.AND P2, PT, R49, RZ, PT ;  /* 0x000000ff3100720b */ /* 0x000fe40003f4d000 */
[----:B------:R-:W-:Y:S02]  /*61f0*/  CS2R R58, SRZ ;  /* 0x00000000003a7805 */ /* 0x000fe4000001ff00 */
[----:B------:R-:W-:Y:S02]  /*6200*/  ISETP.NE.AND.EX P0, PT, RZ, UR39, PT, P0 ;  /* 0x00000027ff007c0c */ /* 0x000fe4000bf05300 */
[----:B------:R-:W-:Y:S02]  /*6210*/  CS2R R56, SRZ ;  /* 0x0000000000387805 */ /* 0x000fe4000001ff00 */
[----:B------:R-:W-:Y:S02]  /*6220*/  LOP3.LUT P1, RZ, R96, 0xff, RZ, 0xc0, !PT ;  /* 0x000000ff60ff7812 */ /* 0x000fe4000782c0ff */
[----:B------:R-:W-:Y:S02]  /*6230*/  CS2R R54, SRZ ;  /* 0x0000000000367805 */ /* 0x000fe4000001ff00 */
[----:B------:R-:W-:Y:S02]  /*6240*/  SEL R0, RZ, 0xffffffff, P2 ;  /* 0xffffffffff007807 */ /* 0x000fe40001000000 */
[----:B------:R-:W-:Y:S02]  /*6250*/  CS2R R52, SRZ ;  /* 0x0000000000347805 */ /* 0x000fe4000001ff00 */
[----:B------:R-:W-:Y:S04]  /*6260*/  SEL R3, RZ, 0xffffffff, P0 ;  /* 0xffffffffff037807 */ /* 0x000fe80000000000 */
[----:B------:R-:W-:Y:S04]  /*6270*/  @P3 SEL R0, R3, R0, !P1 ;  /* 0x0000000003003207 */ /* 0x000fe80004800000 */
[----:B------:R-:W-:Y:S04]  /*6280*/  LOP3.LUT R0, R0, 0x1, RZ, 0xc0, !PT ;  /* 0x0000000100007812 */ /* 0x000fe800078ec0ff */
[----:B------:R-:W-:Y:S01]  /*6290*/  ISETP.NE.U32.AND P0, PT, R0, 0x1, PT ;  /* 0x000000010000780c */ /* 0x000fe20003f05070 */
[----:B------:R-:W-:Y:S01]  /*62a0*/  @!UPT UIADD3 URZ, UPT, UPT, URZ, URZ, URZ ;  /* 0x000000fffffff290 */ /* 0x000fe2000fffe0ff */
[----:B------:R-:W-:Y:S11]  /*62b0*/  @!P5 BRA `(.L_x_111) ;  /* 0x00000000000cd947 */ /* 0x000ff60003800000 */
[----:B------:R-:W-:Y:S04]  /*62c0*/  SHF.L.U32 R3, R106, 0x1f, RZ ;  /* 0x0000001f6a037819 */ /* 0x000fe800000006ff */
[----:B------:R-:W1:Y:S02]  /*62d0*/  SYNCS.PHASECHK.TRANS64.TRYWAIT P1, [UR43+0x1b0], R3 ;  /* 0x0001b003ff0075a7 */ /* 0x000e64000802112b */
[----:B-1----:R-:W-:Y:S05]  /*62e0*/  @!P1 BRA `(.L_x_112) ;  /* 0x0000001c007c9947 */ /* 0x002fea0003800000 */
.L_x_111:
[----:B------:R-:W-:Y:S05]  /*62f0*/  BSYNC B0 ;  /* 0x0000000000007941 */ /* 0x000fea0003800000 */
.L_x_110:
[----:B------:R2:W1:Y:S01]  /*6300*/  @P0 LDS.128 R56, [R103+UR43+0x400] ;  /* 0x0004002b67380984 */ /* 0x0004620008000c00 */
[----:B------:R-:W-:Y:S01]  /*6310*/  UIADD3 UR4, UPT, UPT, UR43, 0x1b8, URZ ;  /* 0x000001b82b047890 */ /* 0x000fe2000fffe0ff */
[----:B------:R-:W-:Y:S02]  /*6320*/  LOP3.LUT R106, R106, 0x1, RZ, 0x3c, !PT ;  /* 0x000000016a6a7812 */ /* 0x000fe400078e3cff */
[----:B------:R2:W1:Y:S01]  /*6330*/  @P0 LDS.128 R52, [R102+0x10] ;  /* 0x0000100066340984 */ /* 0x0004620000000c00 */
[----:B------:R-:W-:Y:S01]  /*6340*/  UPRMT UR4, UR37, 0x654, UR4 ;  /* 0x0000065425047896 */ /* 0x000fe20008000004 */
[----:B------:R-:W-:Y:S01]  /*6350*/  @!PT LDS RZ, [RZ] ;  /* 0x00000000fffff984 */ /* 0x000fe20000000800 */
[----:B------:R-:W-:Y:S01]  /*6360*/  @!PT LDS RZ, [RZ] ;  /* 0x00000000fffff984 */ /* 0x000fe20000000800 */
[----:B------:R-:W-:Y:S01]  /*6370*/  @!PT LDS RZ, [RZ] ;  /* 0x00000000fffff984 */ /* 0x000fe20000000800 */
[----:B------:R-:W-:Y:S01]  /*6380*/  @!PT LDS RZ, [RZ] ;  /* 0x00000000fffff984 */ /* 0x000fe20000000800 */
[----:B------:R5:W-:Y:S06]  /*6390*/  MEMBAR.ALL.CTA ;  /* 0x0000000000007992 */ /* 0x000bec0000008000 */
[----:B-----5:R-:W5:Y:S02]  /*63a0*/  FENCE.VIEW.ASYNC.S ;  /* 0x00000000000073c6 */ /* 0x020f640000000000 */
[----:B-----5:R-:W-:Y:S03]  /*63b0*/  SYNCS.ARRIVE.TRANS64.RED.A1T0 RZ, [UR4], RZ ;  /* 0x000000ffffff79a7 */ /* 0x020fe60008100404 */
.L_x_109:
[----:B------:R-:W-:Y:S05]  /*63c0*/  BSYNC B1 ;  /* 0x0000000000017941 */ /* 0x000fea0003800000 */
.L_x_108:
[----:B-1----:R-:W-:Y:S04]  /*63d0*/  SHF.R.U32.HI R3, RZ, 0x15, R32 ;  /* 0x00000015ff037819 */ /* 0x002fe80000011620 */
[----:B------:R-:W-:Y:S01]  /*63e0*/  LOP3.LUT P0, RZ, R3, 0x3, R104, 0x48, !PT ;  /* 0x0000000303ff7812 */ /* 0x000fe20007804868 */
[----:B------:R-:W-:Y:S01]  /*63f0*/  @!UPT UIADD3 URZ, UPT, UPT, URZ, URZ, URZ ;  /* 0x000000fffffff290 */ /* 0x000fe2000fffe0ff */
[----:B----4-:R-:W-:Y:S11]  /*6400*/  @P4 BRA `(.L_x_113) ;  /* 0x0000000000084947 */ /* 0x010ff60003800000 */
[----:B------:R-:W1:Y:S02]  /*6410*/  SYNCS.PHASECHK.TRANS64.TRYWAIT P1, [R92+URZ+0x1f0], R7 ;  /* 0x0001f0075c0075a7 */ /* 0x000e6400080211ff */
[----:B-1----:R-:W-:Y:S05]  /*6420*/  @!P1 BRA `(.L_x_114) ;  /* 0x0000001c00449947 */ /* 0x002fea0003800000 */
.L_x_113:
[----:B------:R-:W-:Y:S05]  /*6430*/  @!P0 BRA `(.L_x_115) ;  /* 0x0000000000408947 */ /* 0x000fea0003800000 */
[----:B------:R-:W4:Y:S01]  /*6440*/  LDCU.64 UR8, c[0x4][0x70] ;  /* 0x01000e00ff0877ac */ /* 0x000f220008000a00 */
[----:B------:R-:W-:Y:S01]  /*6450*/  MOV R3, 0x0 ;  /* 0x0000000000037802 */ /* 0x000fe20000000f00 */
[----:B------:R-:W-:Y:S02]  /*6460*/  HFMA2 R12, -RZ, RZ, 0, 5.9604644775390625e-08 ;  /* 0x00000001ff0c7431 */ /* 0x000fe400000001ff */
[----:B------:R-:W-:Y:S02]  /*6470*/  IMAD.MOV.U32 R8, RZ, RZ, 0x192 ;  /* 0x00000192ff087424 */ /* 0x000fe400078e00ff */
[----:B------:R-:W-:Y:S01]  /*6480*/  IMAD.MOV.U32 R13, RZ, RZ, RZ ;  /* 0x000000ffff0d7224 */ /* 0x000fe200078e00ff */
[----:B------:R-:W1:Y:S01]  /*6490*/  LDCU.64 UR6, c[0x4][0x78] ;  /* 0x01000f00ff0677ac */ /* 0x000e620008000a00 */
[----:B------:R-:W2:Y:S01]  /*64a0*/  LDC.64 R2, c[0x4][R3] ;  /* 0x0100000003027b82 */ /* 0x000ea20000000a00 */
[----:B------:R-:W5:Y:S01]  /*64b0*/  LDCU.64 UR4, c[0x4][0x10] ;  /* 0x01000200ff0477ac */ /* 0x000f620008000a00 */
[----:B----4-:R-:W-:Y:S01]  /*64c0*/  MOV R5, UR9 ;  /* 0x0000000900057c02 */ /* 0x010fe20008000f00 */
[----:B------:R-:W-:Y:S01]  /*64d0*/  IMAD.U32 R4, RZ, RZ, UR8 ;  /* 0x00000008ff047e24 */ /* 0x000fe2000f8e00ff */
[----:B-1----:R-:W-:Y:S01]  /*64e0*/  MOV R7, UR7 ;  /* 0x0000000700077c02 */ /* 0x002fe20008000f00 */
[----:B------:R-:W-:Y:S01]  /*64f0*/  IMAD.U32 R6, RZ, RZ, UR6 ;  /* 0x00000006ff067e24 */ /* 0x000fe2000f8e00ff */
[----:B-----5:R-:W-:Y:S01]  /*6500*/  MOV R11, UR5 ;  /* 0x00000005000b7c02 */ /* 0x020fe20008000f00 */
[----:B------:R-:W-:Y:S02]  /*6510*/  IMAD.U32 R10, RZ, RZ, UR4 ;  /* 0x00000004ff0a7e24 */ /* 0x000fe4000f8e00ff */
[----:B------:R-:W-:Y:S07]  /*6520*/  LEPC R20, `(.L_x_115) ;  /* 0x000000001014794e */ /* 0x000fee0000000000 */
[----:B--23--:R-:W-:Y:S05]  /*6530*/  CALL.ABS.NOINC R2 ;  /* 0x0000000002007343 */ /* 0x00cfea0003c00000 */
.L_x_115:
[----:B------:R-:W-:Y:S01]  /*6540*/  LOP3.LUT P0, RZ, R101, 0x60, RZ, 0xc0, !PT ;  /* 0x0000006065ff7812 */ /* 0x000fe2000780c0ff */
[----:B------:R-:W-:Y:S05]  /*6550*/  WARPSYNC.ALL ;  /* 0x0000000000007948 */ /* 0x000fea0003800000 */
[----:B------:R-:W-:Y:S01]  /*6560*/  R2UR UR4, R32 ;  /* 0x00000000200472ca */ /* 0x000fe200000e0000 */
[----:B------:R-:W-:Y:S01]  /*6570*/  BSSY.RECONVERGENT B0, `(.L_x_116) ;  /* 0x00000a0000007945 */ /* 0x000fe20003800200 */
[-C--:B------:R-:W-:Y:S02]  /*6580*/  F2FP.F16.E5M2.UNPACK_B R50, R56.reuse ;  /* 0x00000038ff32723e */ /* 0x080fe400020004ff */
[----:B------:R-:W-:Y:S02]  /*6590*/  F2FP.F16.E5M2.UNPACK_B R63, R56.H1 ;  /* 0x00000038ff3f723e */ /* 0x000fe400030004ff */
[-C--:B------:R-:W-:Y:S01]  /*65a0*/  F2FP.F16.E5M2.UNPACK_B R56, R57.reuse ;  /* 0x00000039ff38723e */ /* 0x080fe200020004ff */
[--C-:B------:R-:W-:Y:S01]  /*65b0*/  HADD2.F32 R48, -RZ, R50.reuse.H0_H0 ;  /* 0x20000032ff307230 */ /* 0x100fe20000004100 */
[----:B------:R-:W-:Y:S01]  /*65c0*/  F2FP.F16.E5M2.UNPACK_B R57, R57.H1 ;  /* 0x00000039ff39723e */ /* 0x000fe200030004ff */
[----:B------:R-:W-:Y:S01]  /*65d0*/  HADD2.F32 R50, -RZ, R50.H1_H1 ;  /* 0x30000032ff327230 */ /* 0x000fe20000004100 */
[-C--:B------:R-:W-:Y:S01]  /*65e0*/  F2FP.F16.E5M2.UNPACK_B R66, R52.reuse ;  /* 0x00000034ff42723e */ /* 0x080fe200020004ff */
[--C-:B------:R-:W-:Y:S01]  /*65f0*/  HADD2.F32 R51, -RZ, R63.reuse.H0_H0 ;  /* 0x2000003fff337230 */ /* 0x100fe20000004100 */
[----:B------:R-:W-:Y:S01]  /*6600*/  F2FP.F16.E5M2.UNPACK_B R68, R52.H1 ;  /* 0x00000034ff44723e */ /* 0x000fe200030004ff */
[----:B-1----:R-:W-:Y:S01]  /*6610*/  LDTM.16dp32bit_t0_t15.x32 R4, tmem[UR4] ;  /* 0x00000004000479ee */ /* 0x002fe20008a80000 */
[----:B------:R-:W3:Y:S01]  /*6620*/  LDTM.16dp32bit_t16_t31.x32 R4, tmem[UR4+0x20] ;  /* 0x00002004000479ee */ /* 0x000ee20008aa0000 */
[----:B------:R-:W-:Y:S01]  /*6630*/  NOP ;  /* 0x0000000000007918 */ /* 0x000fe20000000000 */
[----:B------:R-:W-:Y:S01]  /*6640*/  R2UR UR5, R92 ;  /* 0x000000005c0572ca */ /* 0x000fe200000e0000 */
[--C-:B------:R-:W-:Y:S01]  /*6650*/  HADD2.F32 R65, -RZ, R66.reuse.H0_H0 ;  /* 0x20000042ff417230 */ /* 0x100fe20000004100 */
[----:B------:R-:W-:Y:S01]  /*6660*/  F2FP.F16.E5M2.UNPACK_B R61, R58 ;  /* 0x0000003aff3d723e */ /* 0x000fe200020004ff */
[----:B------:R-:W-:Y:S01]  /*6670*/  HADD2.F32 R67, -RZ, R66.H1_H1 ;  /* 0x30000042ff437230 */ /* 0x000fe20000004100 */
[-C--:B------:R-:W-:Y:S01]  /*6680*/  F2FP.F16.E5M2.UNPACK_B R70, R53.reuse ;  /* 0x00000035ff46723e */ /* 0x080fe200020004ff */
[----:B------:R-:W-:Y:S01]  /*6690*/  HADD2.F32 R52, -RZ, R63.H1_H1 ;  /* 0x3000003fff347230 */ /* 0x000fe20000004100 */
[----:B------:R-:W-:Y:S01]  /*66a0*/  F2FP.F16.E5M2.UNPACK_B R72, R53.H1 ;  /* 0x00000035ff48723e */ /* 0x000fe200030004ff */
[----:B------:R-:W-:Y:S01]  /*66b0*/  HADD2.F32 R53, -RZ, R56.H0_H0 ;  /* 0x20000038ff357230 */ /* 0x000fe20000004100 */
[-C--:B------:R-:W-:Y:S01]  /*66c0*/  F2FP.F16.E5M2.UNPACK_B R74, R54.reuse ;  /* 0x00000036ff4a723e */ /* 0x080fe200020004ff */
[----:B------:R-:W-:Y:S01]  /*66d0*/  HADD2.F32 R69, -RZ, R70.H0_H0 ;  /* 0x20000046ff457230 */ /* 0x000fe20000004100 */
[----:B------:R-:W-:Y:S01]  /*66e0*/  F2FP.F16.E5M2.UNPACK_B R76, R54.H1 ;  /* 0x00000036ff4c723e */ /* 0x000fe200030004ff */
[----:B------:R-:W-:Y:S01]  /*66f0*/  HADD2.F32 R54, -RZ, R56.H1_H1 ;  /* 0x30000038ff367230 */ /* 0x000fe20000004100 */
[----:B------:R-:W-:Y:S01]  /*6700*/  F2FP.F16.E5M2.UNPACK_B R60, R58.H1 ;  /* 0x0000003aff3c723e */ /* 0x000fe200030004ff */
[----:B------:R-:W-:Y:S01]  /*6710*/  UIADD3 UR5, UPT, UPT, UR5, 0x210, URZ ;  /* 0x0000021005057890 */ /* 0x000fe2000fffe0ff */
[----:B------:R-:W-:Y:S01]  /*6720*/  HADD2.F32 R58, -RZ, R61.H1_H1 ;  /* 0x3000003dff3a7230 */ /* 0x000fe20000004100 */
[----:B------:R-:W-:Y:S01]  /*6730*/  F2FP.F16.E5M2.UNPACK_B R77, R55 ;  /* 0x00000037ff4d723e */ /* 0x000fe200020004ff */
[----:B------:R-:W-:Y:S01]  /*6740*/  HADD2.F32 R70, -RZ, R70.H1_H1 ;  /* 0x30000046ff467230 */ /* 0x000fe20000004100 */
[----:B------:R-:W-:Y:S01]  /*6750*/  UPRMT UR5, UR37, 0x654, UR5 ;  /* 0x0000065425057896 */ /* 0x000fe20008000005 */
[--C-:B------:R-:W-:Y:S01]  /*6760*/  HADD2.F32 R73, -RZ, R74.reuse.H0_H0 ;  /* 0x2000004aff497230 */ /* 0x100fe20000004100 */
[----:B------:R-:W-:Y:S01]  /*6770*/  F2FP.F16.E5M2.UNPACK_B R62, R59 ;  /* 0x0000003bff3e723e */ /* 0x000fe200020004ff */
[----:B------:R-:W-:Y:S01]  /*6780*/  HADD2.F32 R74, -RZ, R74.H1_H1 ;  /* 0x3000004aff4a7230 */ /* 0x000fe20000004100 */
[----:B------:R-:W-:Y:S01]  /*6790*/  F2FP.F16.E5M2.UNPACK_B R78, R55.H1 ;  /* 0x00000037ff4e723e */ /* 0x000fe200030004ff */
[C---:B---3--:R-:W-:Y:S01]  /*67a0*/  FMUL R4, R47.reuse, R4 ;  /* 0x000000042f047220 */ /* 0x048fe20000400000 */
[C---:B------:R-:W-:Y:S01]  /*67b0*/  FMUL R5, R47.reuse, R5 ;  /* 0x000000052f057220 */ /* 0x040fe20000400000 */
[C---:B------:R-:W-:Y:S01]  /*67c0*/  FMUL R8, R47.reuse, R8 ;  /* 0x000000082f087220 */ /* 0x040fe20000400000 */
[----:B------:R-:W-:Y:S01]  /*67d0*/  FMUL R9, R47, R9 ;  /* 0x000000092f097220 */ /* 0x000fe20000400000 */
[----:B------:R-:W-:Y:S01]  /*67e0*/  SYNCS.ARRIVE.TRANS64.RED.A1T0 RZ, [UR5], RZ ;  /* 0x000000ffffff79a7 */ /* 0x000fe20008100405 */
[C---:B------:R-:W-:Y:S01]  /*67f0*/  FFMA R4, R49.reuse, R48, R4 ;  /* 0x0000003031047223 */ /* 0x040fe20000000004 */
[----:B------:R-:W-:Y:S01]  /*6800*/  FFMA R5, R49, R50, R5 ;  /* 0x0000003231057223 */ /* 0x000fe20000000005 */
[C---:B------:R-:W-:Y:S01]  /*6810*/  FMUL R12, R47.reuse, R12 ;  /* 0x0000000c2f0c7220 */ /* 0x040fe20000400000 */
        /* <DEDUP_REMOVED lines=9> */
[----:B------:R-:W-:Y:S02]  /*68b0*/  HADD2.F32 R48, -RZ, R77.H1_H1 ;  /* 0x3000004dff307230 */ /* 0x000fe40000004100 */
[C---:B------:R-:W-:Y:S01]  /*68c0*/  FMUL R28, R47.reuse, R32 ;  /* 0x000000202f1c7220 */ /* 0x040fe20000400000 */
[C---:B------:R-:W-:Y:S01]  /*68d0*/  FMUL R29, R47.reuse, R33 ;  /* 0x000000212f1d7220 */ /* 0x040fe20000400000 */
[C---:B------:R-:W-:Y:S01]  /*68e0*/  FMUL R6, R47.reuse, R6 ;  /* 0x000000062f067220 */ /* 0x040fe20000400000 */
[C---:B------:R-:W-:Y:S01]  /*68f0*/  FMUL R7, R47.reuse, R7 ;  /* 0x000000072f077220 */ /* 0x040fe20000400000 */
[--C-:B------:R-:W-:Y:S02]  /*6900*/  HADD2.F32 R55, -RZ, R57.reuse.H0_H0 ;  /* 0x20000039ff377230 */ /* 0x100fe40000004100 */
[----:B------:R-:W-:Y:S01]  /*6910*/  FMUL R10, R47, R10 ;  /* 0x0000000a2f0a7220 */ /* 0x000fe20000400000 */
[C---:B------:R-:W-:Y:S01]  /*6920*/  FFMA R6, R49.reuse, R51, R6 ;  /* 0x0000003331067223 */ /* 0x040fe20000000006 */
[----:B------:R-:W-:Y:S02]  /*6930*/  HADD2.F32 R56, -RZ, R57.H1_H1 ;  /* 0x30000039ff387230 */ /* 0x000fe40000004100 */
[C---:B------:R-:W-:Y:S01]  /*6940*/  FFMA R7, R49.reuse, R52, R7 ;  /* 0x0000003431077223 */ /* 0x040fe20000000007 */
[C---:B------:R-:W-:Y:S01]  /*6950*/  FFMA R8, R49.reuse, R53, R8 ;  /* 0x0000003531087223 */ /* 0x040fe20000000008 */
[C---:B------:R-:W-:Y:S01]  /*6960*/  FFMA R9, R49.reuse, R54, R9 ;  /* 0x0000003631097223 */ /* 0x040fe20000000009 */
[----:B------:R-:W-:Y:S02]  /*6970*/  HADD2.F32 R57, -RZ, R61.H0_H0 ;  /* 0x2000003dff397230 */ /* 0x000fe40000004100 */
[----:B------:R-:W-:Y:S01]  /*6980*/  FFMA R10, R49, R55, R10 ;  /* 0x00000037310a7223 */ /* 0x000fe2000000000a */
[----:B------:R-:W-:Y:S01]  /*6990*/  F2FP.SATFINITE.E5M2.F32.PACK_AB_MERGE_C R92, R7, R6, RZ ;  /* 0x00000006075c723e */ /* 0x000fe200048060ff */
[----:B------:R-:W-:Y:S02]  /*69a0*/  HADD2.F32 R61, -RZ, R62.H0_H0 ;  /* 0x2000003eff3d7230 */ /* 0x000fe40000004100 */
[----:B------:R-:W-:Y:S01]  /*69b0*/  FMUL R11, R47, R11 ;  /* 0x0000000b2f0b7220 */ /* 0x000fe20000400000 */
[----:B------:R-:W-:Y:S01]  /*69c0*/  F2FP.F16.E5M2.UNPACK_B R64, R59.H1 ;  /* 0x0000003bff40723e */ /* 0x000fe200030004ff */
[----:B------:R-:W-:Y:S01]  /*69d0*/  HADD2.F32 R59, -RZ, R60.H0_H0 ;  /* 0x2000003cff3b7230 */ /* 0x000fe20000004100 */
[----:B------:R-:W-:Y:S01]  /*69e0*/  F2FP.SATFINITE.E5M2.F32.PACK_AB_MERGE_C R92, R5, R4, R92 ;  /* 0x00000004055c723e */ /* 0x000fe2000480605c */
[C---:B------:R-:W-:Y:S01]  /*69f0*/  FFMA R11, R49.reuse, R56, R11 ;  /* 0x00000038310b7223 */ /* 0x040fe2000000000b */
[C---:B------:R-:W-:Y:S01]  /*6a00*/  FFMA R12, R49.reuse, R57, R12 ;  /* 0x00000039310c7223 */ /* 0x040fe2000000000c */
[----:B------:R-:W-:Y:S01]  /*6a10*/  FFMA R13, R49, R58, R13 ;  /* 0x0000003a310d7223 */ /* 0x000fe2000000000d */
[----:B------:R-:W-:Y:S02]  /*6a20*/  HADD2.F32 R62, -RZ, R62.H1_H1 ;  /* 0x3000003eff3e7230 */ /* 0x000fe40000004100 */
[----:B------:R-:W-:Y:S01]  /*6a30*/  FMUL R14, R47, R14 ;  /* 0x0000000e2f0e7220 */ /* 0x000fe20000400000 */
[----:B------:R-:W-:Y:S01]  /*6a40*/  HADD2.F32 R60, -RZ, R60.H1_H1 ;  /* 0x3000003cff3c7230 */ /* 0x000fe20000004100 */
[----:B------:R-:W-:Y:S01]  /*6a50*/  F2FP.SATFINITE.E5M2.F32.PACK_AB_MERGE_C R93, R11, R10, RZ ;  /* 0x0000000a0b5d723e */ /* 0x000fe200048060ff */
[----:B------:R-:W-:Y:S02]  /*6a60*/  HADD2.F32 R51, -RZ, R77.H0_H0 ;  /* 0x2000004dff337230 */ /* 0x000fe40000004100 */
[----:B------:R-:W-:Y:S01]  /*6a70*/  FFMA R14, R49, R59, R14 ;  /* 0x0000003b310e7223 */ /* 0x000fe2000000000e */
[----:B------:R-:W-:Y:S01]  /*6a80*/  FMUL R15, R47, R15 ;  /* 0x0000000f2f0f7220 */ /* 0x000fe20000400000 */
[--C-:B------:R-:W-:Y:S01]  /*6a90*/  HADD2.F32 R63, -RZ, R64.reuse.H0_H0 ;  /* 0x20000040ff3f7230 */ /* 0x100fe20000004100 */
[----:B------:R-:W-:Y:S01]  /*6aa0*/  F2FP.SATFINITE.E5M2.F32.PACK_AB_MERGE_C R93, R9, R8, R93 ;  /* 0x00000008095d723e */ /* 0x000fe2000480605d */
[----:B------:R-:W-:Y:S02]  /*6ab0*/  HADD2.F32 R64, -RZ, R64.H1_H1 ;  /* 0x30000040ff407230 */ /* 0x000fe40000004100 */
[C---:B------:R-:W-:Y:S01]  /*6ac0*/  FFMA R15, R49.reuse, R60, R15 ;  /* 0x0000003c310f7223 */ /* 0x040fe2000000000f */
[C---:B------:R-:W-:Y:S01]  /*6ad0*/  FFMA R16, R49.reuse, R61, R16 ;  /* 0x0000003d31107223 */ /* 0x040fe20000000010 */
[----:B------:R-:W-:Y:S01]  /*6ae0*/  FFMA R17, R49, R62, R17 ;  /* 0x0000003e31117223 */ /* 0x000fe20000000011 */
[C---:B------:R-:W-:Y:S01]  /*6af0*/  FMUL R18, R47.reuse, R18 ;  /* 0x000000122f127220 */ /* 0x040fe20000400000 */
[C---:B------:R-:W-:Y:S01]  /*6b00*/  FMUL R19, R47.reuse, R19 ;  /* 0x000000132f137220 */ /* 0x040fe20000400000 */
[--C-:B------:R-:W-:Y:S02]  /*6b10*/  HADD2.F32 R66, -RZ, R68.reuse.H0_H0 ;  /* 0x20000044ff427230 */ /* 0x100fe40000004100 */
[----:B------:R-:W-:Y:S01]  /*6b20*/  FMUL R3, R47, R22 ;  /* 0x000000162f037220 */ /* 0x000fe20000400000 */
[C---:B------:R-:W-:Y:S01]  /*6b30*/  FFMA R18, R49.reuse, R63, R18 ;  /* 0x0000003f31127223 */ /* 0x040fe20000000012 */
[----:B------:R-:W-:Y:S02]  /*6b40*/  HADD2.F32 R68, -RZ, R68.H1_H1 ;  /* 0x30000044ff447230 */ /* 0x000fe40000004100 */
[----:B------:R-:W-:Y:S01]  /*6b50*/  FFMA R19, R49, R64, R19 ;  /* 0x0000004031137223 */ /* 0x000fe20000000013 */
[----:B------:R-:W-:Y:S01]  /*6b60*/  FMUL R23, R47, R23 ;  /* 0x000000172f177220 */ /* 0x000fe20000400000 */
[C---:B------:R-:W-:Y:S01]  /*6b70*/  FFMA R0, R49.reuse, R65, R0 ;  /* 0x0000004131007223 */ /* 0x040fe20000000000 */
[C---:B------:R-:W-:Y:S01]  /*6b80*/  FFMA R2, R49.reuse, R67, R2 ;  /* 0x0000004331027223 */ /* 0x040fe20000000002 */
[--C-:B------:R-:W-:Y:S02]  /*6b90*/  HADD2.F32 R71, -RZ, R72.reuse.H0_H0 ;  /* 0x20000048ff477230 */ /* 0x100fe40000004100 */
[----:B------:R-:W-:Y:S01]  /*6ba0*/  FFMA R3, R49, R66, R3 ;  /* 0x0000004231037223 */ /* 0x000fe20000000003 */
[----:B------:R-:W-:Y:S02]  /*6bb0*/  HADD2.F32 R72, -RZ, R72.H1_H1 ;  /* 0x30000048ff487230 */ /* 0x000fe40000004100 */
[----:B------:R-:W-:Y:S01]  /*6bc0*/  FMUL R22, R47, R26 ;  /* 0x0000001a2f167220 */ /* 0x000fe20000400000 */
        /* <DEDUP_REMOVED lines=18> */
[----:B------:R-:W-:Y:S01]  /*6cf0*/  F2FP.SATFINITE.E5M2.F32.PACK_AB_MERGE_C R94, R15, R14, RZ ;  /* 0x0000000e0f5e723e */ /* 0x000fe200048060ff */
[----:B------:R-:W-:Y:S01]  /*6d00*/  FFMA R28, R49, R51, R28 ;  /* 0x00000033311c7223 */ /* 0x000fe2000000001c */
[----:B------:R-:W-:Y:S01]  /*6d10*/  F2FP.SATFINITE.E5M2.F32.PACK_AB_MERGE_C R95, R19, R18, RZ ;  /* 0x00000012135f723e */ /* 0x000fe200048060ff */
[C---:B------:R-:W-:Y:S01]  /*6d20*/  FFMA R29, R49.reuse, R48, R29 ;  /* 0x00000030311d7223 */ /* 0x040fe2000000001d */
[C---:B------:R-:W-:Y:S01]  /*6d30*/  FFMA R30, R49.reuse, R77, R30 ;  /* 0x0000004d311e7223 */ /* 0x040fe2000000001e */
[----:B------:R-:W-:Y:S01]  /*6d40*/  FFMA R35, R49, R50, R35 ;  /* 0x0000003231237223 */ /* 0x000fe20000000023 */
[----:B------:R-:W-:Y:S02]  /*6d50*/  F2FP.SATFINITE.E5M2.F32.PACK_AB_MERGE_C R94, R13, R12, R94 ;  /* 0x0000000c0d5e723e */ /* 0x000fe4000480605e */
[----:B------:R-:W-:Y:S02]  /*6d60*/  F2FP.SATFINITE.E5M2.F32.PACK_AB_MERGE_C R95, R17, R16, R95 ;  /* 0x00000010115f723e */ /* 0x000fe4000480605f */
[----:B------:R-:W-:Y:S02]  /*6d70*/  F2FP.SATFINITE.E5M2.F32.PACK_AB_MERGE_C R113, R23, R3, RZ ;  /* 0x000000031771723e */ /* 0x000fe400048060ff */
[----:B------:R-:W-:Y:S01]  /*6d80*/  F2FP.SATFINITE.E5M2.F32.PACK_AB_MERGE_C R114, R27, R22, RZ ;  /* 0x000000161b72723e */ /* 0x000fe200048060ff */
[----:B------:R1:W-:Y:S01]  /*6d90*/  STS.128 [R103+UR43+0x1400], R92 ;  /* 0x0014005c67007988 */ /* 0x0003e20008000c2b */
[----:B------:R-:W-:Y:S02]  /*6da0*/  F2FP.SATFINITE.E5M2.F32.PACK_AB_MERGE_C R116, R31, R26, RZ ;  /* 0x0000001a1f74723e */ /* 0x000fe400048060ff */
[----:B------:R-:W-:Y:S02]  /*6db0*/  F2FP.SATFINITE.E5M2.F32.PACK_AB_MERGE_C R117, R35, R30, RZ ;  /* 0x0000001e2375723e */ /* 0x000fe400048060ff */
[----:B------:R-:W-:Y:S02]  /*6dc0*/  F2FP.SATFINITE.E5M2.F32.PACK_AB_MERGE_C R112, R2, R0, R113 ;  /* 0x000000000270723e */ /* 0x000fe40004806071 */
[----:B------:R-:W-:Y:S02]  /*6dd0*/  F2FP.SATFINITE.E5M2.F32.PACK_AB_MERGE_C R113, R21, R20, R114 ;  /* 0x000000141571723e */ /* 0x000fe40004806072 */
[----:B------:R-:W-:Y:S02]  /*6de0*/  F2FP.SATFINITE.E5M2.F32.PACK_AB_MERGE_C R114, R25, R24, R116 ;  /* 0x000000181972723e */ /* 0x000fe40004806074 */
[----:B------:R-:W-:Y:S02]  /*6df0*/  F2FP.SATFINITE.E5M2.F32.PACK_AB_MERGE_C R115, R29, R28, R117 ;  /* 0x0000001c1d73723e */ /* 0x000fe40004806075 */
[----:B------:R-:W-:Y:S03]  /*6e00*/  IADD3 R116, PT, PT, R44, 0x1, RZ ;  /* 0x000000012c747810 */ /* 0x000fe60007ffe0ff */
[----:B------:R1:W-:Y:S01]  /*6e10*/  STS.128 [R102+0x1010], R112 ;  /* 0x0010107066007388 */ /* 0x0003e20000000c00 */
[----:B------:R-:W-:Y:S01]  /*6e20*/  @!PT LDS RZ, [RZ] ;  /* 0x00000000fffff984 */ /* 0x000fe20000000800 */
[----:B------:R-:W-:Y:S01]  /*6e30*/  @!PT LDS RZ, [RZ] ;  /* 0x00000000fffff984 */ /* 0x000fe20000000800 */
[----:B------:R-:W-:Y:S01]  /*6e40*/  @!PT LDS RZ, [RZ] ;  /* 0x00000000fffff984 */ /* 0x000fe20000000800 */
[----:B------:R-:W-:Y:S01]  /*6e50*/  @!PT LDS RZ, [RZ] ;  /* 0x00000000fffff984 */ /* 0x000fe20000000800 */
[----:B------:R3:W-:Y:S07]  /*6e60*/  MEMBAR.ALL.CTA ;  /* 0x0000000000007992 */ /* 0x0007ee0000008000 */
[----:B---3--:R-:W3:Y:S02]  /*6e70*/  FENCE.VIEW.ASYNC.S ;  /* 0x00000000000073c6 */ /* 0x008ee40000000000 */
[----:B---3--:R-:W-:Y:S06]  /*6e80*/  BAR.SYNC.DEFER_BLOCKING 0x1, 0x80 ;  /* 0x0042000000007b1d */ /* 0x008fec0000010000 */
[----:B------:R-:W-:Y:S05]  /*6e90*/  @P0 BRA `(.L_x_117) ;  /* 0x0000000000340947 */ /* 0x000fea0003800000 */
[----:B------:R-:W-:Y:S01]  /*6ea0*/  UIADD3 UR12, UPT, UPT, UR43, 0x1400, URZ ;  /* 0x000014002b0c7890 */ /* 0x000fe2000fffe0ff */
[----:B------:R-:W-:Y:S01]  /*6eb0*/  R2UR UR9, R91 ;  /* 0x000000005b0972ca */ /* 0x000fe200000e0000 */
[----:B------:R-:W-:Y:S01]  /*6ec0*/  UIADD3 UR10, UP0, UPT, UR46, 0x680, URZ ;  /* 0x000006802e0a7890 */ /* 0x000fe2000ff1e0ff */
[----:B------:R-:W-:Y:S01]  /*6ed0*/  R2UR UR8, R97 ;  /* 0x00000000610872ca */ /* 0x000fe200000e0000 */
[----:B------:R-:W-:Y:S02]  /*6ee0*/  UMOV UR7, UR36 ;  /* 0x0000002400077c82 */ /* 0x000fe40008000000 */
[----:B------:R-:W-:Y:S01]  /*6ef0*/  IMAD.U32 R109, RZ, RZ, UR12 ;  /* 0x0000000cff6d7e24 */ /* 0x000fe2000f8e00ff */
[----:B------:R-:W-:Y:S04]  /*6f00*/  UIADD3.X UR11, UPT, UPT, URZ, UR47, URZ, UP0, !UPT ;  /* 0x0000002fff0b7290 */ /* 0x000fe800087fe4ff */
[----:B------:R-:W-:Y:S03]  /*6f10*/  R2UR UR4, R109 ;  /* 0x000000006d0472ca */ /* 0x000fe600000e0000 */
[----:B------:R-:W-:Y:S02]  /*6f20*/  USHF.L.U32 UR5, UR9, 0x6, URZ ;  /* 0x0000000609057899 */ /* 0x000fe400080006ff */
[----:B------:R-:W-:Y:S09]  /*6f30*/  USHF.L.U32 UR6, UR8, 0x6, URZ ;  /* 0x0000000608067899 */ /* 0x000ff200080006ff */
[----:B------:R3:W-:Y:S01]  /*6f40*/  UTMASTG.3D [UR4], [UR10] ;  /* 0x000000040a0073b5 */ /* 0x0007e20008010000 */
[----:B------:R0:W-:Y:S01]  /*6f50*/  UTMACMDFLUSH ;  /* 0x00000000000079b7 */ /* 0x0001e20000000000 */
[----:B---3--:R-:W-:Y:S04]  /*6f60*/  DEPBAR.LE SB0, 0x0 ;  /* 0x000080000000791a */ /* 0x008fe80000000000 */
.L_x_117:
[----:B------:R-:W-:Y:S05]  /*6f70*/  BSYNC.RECONVERGENT B0 ;  /* 0x0000000000007941 */ /* 0x000fea0003800200 */
.L_x_116:
[----:B------:R-:W-:Y:S01]  /*6f80*/  BAR.SYNC.DEFER_BLOCKING 0x1, 0x80 ;  /* 0x0042000000007b1d */ /* 0x000fe20000010000 */
[----:B------:R-:W-:Y:S01]  /*6f90*/  ISETP.NE.AND P2, PT, R110, RZ, PT ;  /* 0x000000ff6e00720c */ /* 0x000fe20003f45270 */
[----:B------:R-:W-:Y:S01]  /*6fa0*/  IMAD.IADD R91, R43, 0x1, R79 ;  /* 0x000000012b5b7824 */ /* 0x000fe200078e024f */
[----:B------:R-:W-:Y:S01]  /*6fb0*/  ISETP.NE.AND P0, PT, R111, 0x2, PT ;  /* 0x000000026f00780c */ /* 0x000fe20003f05270 */
[----:B------:R-:W-:Y:S01]  /*6fc0*/  IMAD.IADD R97, R45, 0x1, R90 ;  /* 0x000000012d617824 */ /* 0x000fe200078e025a */
[----:B------:R-:W-:Y:S02]  /*6fd0*/  ISETP.NE.AND P1, PT, R116, 0x4, PT ;  /* 0x000000047400780c */ /* 0x000fe40003f25270 */
[----:B------:R-:W-:Y:S02]  /*6fe0*/  SEL R0, RZ, 0x1, P0 ;  /* 0x00000001ff007807 */ /* 0x000fe40000000000 */
[----:B------:R-:W-:Y:S02]  /*6ff0*/  SEL R3, RZ, 0x1, P1 ;  /* 0x00000001ff037807 */ /* 0x000fe40000800000 */
[----:B------:R-:W-:Y:S02]  /*7000*/  LOP3.LUT R107, R107, R0, RZ, 0x3c, !PT ;  /* 0x000000006b6b7212 */ /* 0x000fe400078e3cff */
[----:B------:R-:W-:Y:S02]  /*7010*/  LOP3.LUT R108, R108, R3, RZ, 0x3c, !PT ;  /* 0x000000036c6c7212 */ /* 0x000fe400078e3cff */
[----:B------:R-:W-:Y:S02]  /*7020*/  @P2 R2UR UR36, R105 ;  /* 0x00000000692422ca */ /* 0x000fe400000e0000 */
[----:B------:R-:W-:Y:S02]  /*7030*/  SEL R111, R111, RZ, P0 ;  /* 0x000000ff6f6f7207 */ /* 0x000fe40000000000 */
[----:B------:R-:W-:Y:S01]  /*7040*/  SEL R44, R116, RZ, P1 ;  /* 0x000000ff742c7207 */ /* 0x000fe20000800000 */
[----:B------:R-:W-:Y:S10]  /*7050*/  @P2 BRA `(.L_x_118) ;  /* 0xffffffe400842947 */ /* 0x000ff4000383ffff */
[----:B------:R-:W-:Y:S05]  /*7060*/  EXIT ;  /* 0x000000000000794d */ /* 0x000fea0003800000 */
.L_x_20:
[----:B--2---:R2:W1:Y:S02]  /*7070*/  SYNCS.PHASECHK.TRANS64.TRYWAIT P0, [R3+URZ+0x240], R2 ;  /* 0x00024002030075a7 */ /* 0x00446400080011ff */
[----:B-1----:R-:W-:Y:S05]  /*7080*/  @!P0 NANOSLEEP.SYNCS 0x989680 ;  /* 0x009896800000895d */ /* 0x002fea0003900000 */
[----:B------:R-:W1:Y:S02]  /*7090*/  @!P0 SYNCS.PHASECHK.TRANS64 P0, [R3+URZ+0x240], R2 ;  /* 0x00024002030085a7 */ /* 0x000e6400080010ff */
[----:B-1----:R-:W-:Y:S05]  /*70a0*/  @!P0 BRA `(.L_x_20) ;  /* 0xfffffffc00f08947 */ /* 0x002fea000383ffff */
[----:B------:R-:W-:Y:S05]  /*70b0*/  BRA `(.L_x_119) ;  /* 0xffffffa400f47947 */ /* 0x000fea000383ffff */
.L_x_23:
[----:B-1----:R-:W-:-:S07]  /*70c0*/  MOV R2, UR33 ;  /* 0x0000002100027c02 */ /* 0x002fce0008000f00 */
.L_x_120:
[----:B-1----:R1:W2:Y:S02]  /*70d0*/  SYNCS.PHASECHK.TRANS64.TRYWAIT P0, [R2+URZ+0xd8], R5 ;  /* 0x0000d805020075a7 */ /* 0x0022a400080011ff */
[----:B--2---:R-:W-:Y:S05]  /*70e0*/  @!P0 NANOSLEEP.SYNCS 0x989680 ;  /* 0x009896800000895d */ /* 0x004fea0003900000 */
[----:B------:R-:W2:Y:S02]  /*70f0*/  @!P0 SYNCS.PHASECHK.TRANS64 P0, [R2+URZ+0xd8], R5 ;  /* 0x0000d805020085a7 */ /* 0x000ea400080010ff */
[----:B--2---:R-:W-:Y:S05]  /*7100*/  @!P0 BRA `(.L_x_120) ;  /* 0xfffffffc00f08947 */ /* 0x004fea000383ffff */
[----:B------:R-:W-:Y:S05]  /*7110*/  BRA `(.L_x_22) ;  /* 0xffffffa800447947 */ /* 0x000fea000383ffff */
.L_x_29:
[----:B-1----:R-:W-:-:S07]  /*7120*/  MOV R2, UR17 ;  /* 0x0000001100027c02 */ /* 0x002fce0008000f00 */
.L_x_121:
[----:B-1----:R1:W2:Y:S02]  /*7130*/  SYNCS.PHASECHK.TRANS64.TRYWAIT P0, [R2+URZ+0xd8], R5 ;  /* 0x0000d805020075a7 */ /* 0x0022a400080011ff */
[----:B--2---:R-:W-:Y:S05]  /*7140*/  @!P0 NANOSLEEP.SYNCS 0x989680 ;  /* 0x009896800000895d */ /* 0x004fea0003900000 */
[----:B------:R-:W2:Y:S02]  /*7150*/  @!P0 SYNCS.PHASECHK.TRANS64 P0, [R2+URZ+0xd8], R5 ;  /* 0x0000d805020085a7 */ /* 0x000ea400080010ff */
[----:B--2---:R-:W-:Y:S05]  /*7160*/  @!P0 BRA `(.L_x_121) ;  /* 0xfffffffc00f08947 */ /* 0x004fea000383ffff */
[----:B------:R-:W-:Y:S05]  /*7170*/  BRA `(.L_x_28) ;  /* 0xffffffa800e87947 */ /* 0x000fea000383ffff */
.L_x_33:
[----:B-1----:R1:W2:Y:S02]  /*7180*/  SYNCS.PHASECHK.TRANS64.TRYWAIT P0, [R2+URZ+0x1d0], R3 ;  /* 0x0001d003020075a7 */ /* 0x0022a400080011ff */
[----:B--2---:R-:W-:Y:S05]  /*7190*/  @!P0 NANOSLEEP.SYNCS 0x989680 ;  /* 0x009896800000895d */ /* 0x004fea0003900000 */
[----:B------:R-:W2:Y:S02]  /*71a0*/  @!P0 SYNCS.PHASECHK.TRANS64 P0, [R2+URZ+0x1d0], R3 ;  /* 0x0001d003020085a7 */ /* 0x000ea400080010ff */
[----:B--2---:R-:W-:Y:S05]  /*71b0*/  @!P0 BRA `(.L_x_33) ;  /* 0xfffffffc00f08947 */ /* 0x004fea000383ffff */
[----:B------:R-:W-:Y:S05]  /*71c0*/  BRA `(.L_x_122) ;  /* 0xffffffac00747947 */ /* 0x000fea000383ffff */
.L_x_37:
[----:B----4-:R-:W-:-:S07]  /*71d0*/  MOV R0, UR5 ;  /* 0x0000000500007c02 */ /* 0x010fce0008000f00 */
.L_x_123:
[----:B-1----:R1:W2:Y:S02]  /*71e0*/  SYNCS.PHASECHK.TRANS64.TRYWAIT P0, [R0+URZ], R3 ;  /* 0x00000003000075a7 */ /* 0x0022a400080011ff */
[----:B--2---:R-:W-:Y:S05]  /*71f0*/  @!P0 NANOSLEEP.SYNCS 0x989680 ;  /* 0x009896800000895d */ /* 0x004fea0003900000 */
[----:B------:R-:W2:Y:S02]  /*7200*/  @!P0 SYNCS.PHASECHK.TRANS64 P0, [R0+URZ], R3 ;  /* 0x00000003000085a7 */ /* 0x000ea400080010ff */
[----:B--2---:R-:W-:Y:S05]  /*7210*/  @!P0 BRA `(.L_x_123) ;  /* 0xfffffffc00f08947 */ /* 0x004fea000383ffff */
[----:B------:R-:W-:Y:S05]  /*7220*/  BRA `(.L_x_124) ;  /* 0xffffffb000e47947 */ /* 0x000fea000383ffff */
.L_x_38:
[----:B----4-:R-:W-:-:S07]  /*7230*/  MOV R0, UR5 ;  /* 0x0000000500007c02 */ /* 0x010fce0008000f00 */
.L_x_125:
[----:B-1----:R1:W2:Y:S02]  /*7240*/  SYNCS.PHASECHK.TRANS64.TRYWAIT P0, [R0+URZ], R3 ;  /* 0x00000003000075a7 */ /* 0x0022a400080011ff */
[----:B--2---:R-:W-:Y:S05]  /*7250*/  @!P0 NANOSLEEP.SYNCS 0x989680 ;  /* 0x009896800000895d */ /* 0x004fea0003900000 */
[----:B------:R-:W2:Y:S02]  /*7260*/  @!P0 SYNCS.PHASECHK.TRANS64 P0, [R0+URZ], R3 ;  /* 0x00000003000085a7 */ /* 0x000ea400080010ff */
[----:B--2---:R-:W-:Y:S05]  /*7270*/  @!P0 BRA `(.L_x_125) ;  /* 0xfffffffc00f08947 */ /* 0x004fea000383ffff */
[----:B------:R-:W-:Y:S05]  /*7280*/  BRA `(.L_x_126) ;  /* 0xffffffb000f07947 */ /* 0x000fea000383ffff */
.L_x_39:
[----:B----4-:R-:W-:-:S07]  /*7290*/  MOV R0, UR5 ;  /* 0x0000000500007c02 */ /* 0x010fce0008000f00 */
.L_x_127:
[----:B-1----:R1:W2:Y:S02]  /*72a0*/  SYNCS.PHASECHK.TRANS64.TRYWAIT P0, [R0+URZ], R3 ;  /* 0x00000003000075a7 */ /* 0x0022a400080011ff */
[----:B--2---:R-:W-:Y:S05]  /*72b0*/  @!P0 NANOSLEEP.SYNCS 0x989680 ;  /* 0x009896800000895d */ /* 0x004fea0003900000 */
[----:B------:R-:W2:Y:S02]  /*72c0*/  @!P0 SYNCS.PHASECHK.TRANS64 P0, [R0+URZ], R3 ;  /* 0x00000003000085a7 */ /* 0x000ea400080010ff */
[----:B--2---:R-:W-:Y:S05]  /*72d0*/  @!P0 BRA `(.L_x_127) ;  /* 0xfffffffc00f08947 */ /* 0x004fea000383ffff */
[----:B------:R-:W-:Y:S05]  /*72e0*/  BRA `(.L_x_128) ;  /* 0xffffffb000fc7947 */ /* 0x000fea000383ffff */
.L_x_40:
[----:B----4-:R-:W-:-:S07]  /*72f0*/  MOV R0, UR5 ;  /* 0x0000000500007c02 */ /* 0x010fce0008000f00 */
.L_x_129:
[----:B-1----:R1:W2:Y:S02]  /*7300*/  SYNCS.PHASECHK.TRANS64.TRYWAIT P0, [R0+URZ], R3 ;  /* 0x00000003000075a7 */ /* 0x0022a400080011ff */
[----:B--2---:R-:W-:Y:S05]  /*7310*/  @!P0 NANOSLEEP.SYNCS 0x989680 ;  /* 0x009896800000895d */ /* 0x004fea0003900000 */
[----:B------:R-:W2:Y:S02]  /*7320*/  @!P0 SYNCS.PHASECHK.TRANS64 P0, [R0+URZ], R3 ;  /* 0x00000003000085a7 */ /* 0x000ea400080010ff */
[----:B--2---:R-:W-:Y:S05]  /*7330*/  @!P0 BRA `(.L_x_129) ;  /* 0xfffffffc00f08947 */ /* 0x004fea000383ffff */
[----:B------:R-:W-:Y:S05]  /*7340*/  BRA `(.L_x_130) ;  /* 0xffffffb400087947 */ /* 0x000fea000383ffff */
.L_x_41:
[----:B----4-:R-:W-:-:S07]  /*7350*/  MOV R0, UR5 ;  /* 0x0000000500007c02 */ /* 0x010fce0008000f00 */
.L_x_131:
[----:B-1----:R1:W2:Y:S02]  /*7360*/  SYNCS.PHASECHK.TRANS64.TRYWAIT P0, [R0+URZ], R3 ;  /* 0x00000003000075a7 */ /* 0x0022a400080011ff */
[----:B--2---:R-:W-:Y:S05]  /*7370*/  @!P0 NANOSLEEP.SYNCS 0x989680 ;  /* 0x009896800000895d */ /* 0x004fea0003900000 */
[----:B------:R-:W2:Y:S02]  /*7380*/  @!P0 SYNCS.PHASECHK.TRANS64 P0, [R0+URZ], R3 ;  /* 0x00000003000085a7 */ /* 0x000ea400080010ff */
[----:B--2---:R-:W-:Y:S05]  /*7390*/  @!P0 BRA `(.L_x_131) ;  /* 0xfffffffc00f08947 */ /* 0x004fea000383ffff */
[----:B------:R-:W-:Y:S05]  /*73a0*/  BRA `(.L_x_132) ;  /* 0xffffffb400147947 */ /* 0x000fea000383ffff */
.L_x_42:
[----:B----4-:R-:W-:-:S07]  /*73b0*/  MOV R0, UR5 ;  /* 0x0000000500007c02 */ /* 0x010fce0008000f00 */
.L_x_133:
[----:B-1----:R1:W2:Y:S02]  /*73c0*/  SYNCS.PHASECHK.TRANS64.TRYWAIT P0, [R0+URZ], R3 ;  /* 0x00000003000075a7 */ /* 0x0022a400080011ff */
[----:B--2---:R-:W-:Y:S05]  /*73d0*/  @!P0 NANOSLEEP.SYNCS 0x989680 ;  /* 0x009896800000895d */ /* 0x004fea0003900000 */
[----:B------:R-:W2:Y:S02]  /*73e0*/  @!P0 SYNCS.PHASECHK.TRANS64 P0, [R0+URZ], R3 ;  /* 0x00000003000085a7 */ /* 0x000ea400080010ff */
[----:B--2---:R-:W-:Y:S05]  /*73f0*/  @!P0 BRA `(.L_x_133) ;  /* 0xfffffffc00f08947 */ /* 0x004fea000383ffff */
[----:B------:R-:W-:Y:S05]  /*7400*/  BRA `(.L_x_134) ;  /* 0xffffffb400207947 */ /* 0x000fea000383ffff */
.L_x_43:
[----:B----4-:R-:W-:-:S07]  /*7410*/  MOV R0, UR5 ;  /* 0x0000000500007c02 */ /* 0x010fce0008000f00 */
.L_x_135:
[----:B-1----:R1:W2:Y:S02]  /*7420*/  SYNCS.PHASECHK.TRANS64.TRYWAIT P0, [R0+URZ], R3 ;  /* 0x00000003000075a7 */ /* 0x0022a400080011ff */
[----:B--2---:R-:W-:Y:S05]  /*7430*/  @!P0 NANOSLEEP.SYNCS 0x989680 ;  /* 0x009896800000895d */ /* 0x004fea0003900000 */
[----:B------:R-:W2:Y:S02]  /*7440*/  @!P0 SYNCS.PHASECHK.TRANS64 P0, [R0+URZ], R3 ;  /* 0x00000003000085a7 */ /* 0x000ea400080010ff */
[----:B--2---:R-:W-:Y:S05]  /*7450*/  @!P0 BRA `(.L_x_135) ;  /* 0xfffffffc00f08947 */ /* 0x004fea000383ffff */
[----:B------:R-:W-:Y:S05]  /*7460*/  BRA `(.L_x_136) ;  /* 0xffffffb4002c7947 */ /* 0x000fea000383ffff */
.L_x_44:
[----:B----4-:R-:W-:-:S07]  /*7470*/  MOV R0, UR5 ;  /* 0x0000000500007c02 */ /* 0x010fce0008000f00 */
.L_x_137:
[----:B-1----:R1:W2:Y:S02]  /*7480*/  SYNCS.PHASECHK.TRANS64.TRYWAIT P0, [R0+URZ], R3 ;  /* 0x00000003000075a7 */ /* 0x0022a400080011ff */
[----:B--2---:R-:W-:Y:S05]  /*7490*/  @!P0 NANOSLEEP.SYNCS 0x989680 ;  /* 0x009896800000895d */ /* 0x004fea0003900000 */
[----:B------:R-:W2:Y:S02]  /*74a0*/  @!P0 SYNCS.PHASECHK.TRANS64 P0, [R0+URZ], R3 ;  /* 0x00000003000085a7 */ /* 0x000ea400080010ff */
[----:B--2---:R-:W-:Y:S05]  /*74b0*/  @!P0 BRA `(.L_x_137) ;  /* 0xfffffffc00f08947 */ /* 0x004fea000383ffff */
[----:B------:R-:W-:Y:S05]  /*74c0*/  BRA `(.L_x_138) ;  /* 0xffffffb400387947 */ /* 0x000fea000383ffff */
.L_x_45:
[----:B----4-:R-:W-:-:S07]  /*74d0*/  MOV R0, UR5 ;  /* 0x0000000500007c02 */ /* 0x010fce0008000f00 */
.L_x_139:
[----:B-1----:R1:W2:Y:S02]  /*74e0*/  SYNCS.PHASECHK.TRANS64.TRYWAIT P0, [R0+URZ], R3 ;  /* 0x00000003000075a7 */ /* 0x0022a400080011ff */
[----:B--2---:R-:W-:Y:S05]  /*74f0*/  @!P0 NANOSLEEP.SYNCS 0x989680 ;  /* 0x009896800000895d */ /* 0x004fea0003900000 */
[----:B------:R-:W2:Y:S02]  /*7500*/  @!P0 SYNCS.PHASECHK.TRANS64 P0, [R0+URZ], R3 ;  /* 0x00000003000085a7 */ /* 0x000ea400080010ff */
[----:B--2---:R-:W-:Y:S05]  /*7510*/  @!P0 BRA `(.L_x_139) ;  /* 0xfffffffc00f08947 */ /* 0x004fea000383ffff */
[----:B------:R-:W-:Y:S05]  /*7520*/  BRA `(.L_x_140) ;  /* 0xffffffb400447947 */ /* 0x000fea000383ffff */
.L_x_46:
[----:B----4-:R-:W-:-:S07]  /*7530*/  MOV R0, UR5 ;  /* 0x0000000500007c02 */ /* 0x010fce0008000f00 */
.L_x_141:
[----:B-1----:R1:W2:Y:S02]  /*7540*/  SYNCS.PHASECHK.TRANS64.TRYWAIT P0, [R0+URZ], R3 ;  /* 0x00000003000075a7 */ /* 0x0022a400080011ff */
[----:B--2---:R-:W-:Y:S05]  /*7550*/  @!P0 NANOSLEEP.SYNCS 0x989680 ;  /* 0x009896800000895d */ /* 0x004fea0003900000 */
[----:B------:R-:W2:Y:S02]  /*7560*/  @!P0 SYNCS.PHASECHK.TRANS64 P0, [R0+URZ], R3 ;  /* 0x00000003000085a7 */ /* 0x000ea400080010ff */
[----:B--2---:R-:W-:Y:S05]  /*7570*/  @!P0 BRA `(.L_x_141) ;  /* 0xfffffffc00f08947 */ /* 0x004fea000383ffff */
[----:B------:R-:W-:Y:S05]  /*7580*/  BRA `(.L_x_142) ;  /* 0xffffffb400507947 */ /* 0x000fea000383ffff */
.L_x_47:
[----:B----4-:R-:W-:-:S07]  /*7590*/  MOV R0, UR5 ;  /* 0x0000000500007c02 */ /* 0x010fce0008000f00 */
.L_x_143:
[----:B-1----:R1:W2:Y:S02]  /*75a0*/  SYNCS.PHASECHK.TRANS64.TRYWAIT P0, [R0+URZ], R3 ;  /* 0x00000003000075a7 */ /* 0x0022a400080011ff */
[----:B--2---:R-:W-:Y:S05]  /*75b0*/  @!P0 NANOSLEEP.SYNCS 0x989680 ;  /* 0x009896800000895d */ /* 0x004fea0003900000 */
[----:B------:R-:W2:Y:S02]  /*75c0*/  @!P0 SYNCS.PHASECHK.TRANS64 P0, [R0+URZ], R3 ;  /* 0x00000003000085a7 */ /* 0x000ea400080010ff */
[----:B--2---:R-:W-:Y:S05]  /*75d0*/  @!P0 BRA `(.L_x_143) ;  /* 0xfffffffc00f08947 */ /* 0x004fea000383ffff */
[----:B------:R-:W-:Y:S05]  /*75e0*/  BRA `(.L_x_144) ;  /* 0xffffffb4005c7947 */ /* 0x000fea000383ffff */
.L_x_48:
[----:B----4-:R-:W-:-:S07]  /*75f0*/  MOV R0, UR5 ;  /* 0x0000000500007c02 */ /* 0x010fce0008000f00 */
.L_x_145:
[----:B-1----:R1:W2:Y:S02]  /*7600*/  SYNCS.PHASECHK.TRANS64.TRYWAIT P0, [R0+URZ], R3 ;  /* 0x00000003000075a7 */ /* 0x0022a400080011ff */
[----:B--2---:R-:W-:Y:S05]  /*7610*/  @!P0 NANOSLEEP.SYNCS 0x989680 ;  /* 0x009896800000895d */ /* 0x004fea0003900000 */
[----:B------:R-:W2:Y:S02]  /*7620*/  @!P0 SYNCS.PHASECHK.TRANS64 P0, [R0+URZ], R3 ;  /* 0x00000003000085a7 */ /* 0x000ea400080010ff */
[----:B--2---:R-:W-:Y:S05]  /*7630*/  @!P0 BRA `(.L_x_145) ;  /* 0xfffffffc00f08947 */ /* 0x004fea000383ffff */
[----:B------:R-:W-:Y:S05]  /*7640*/  BRA `(.L_x_146) ;  /* 0xffffffb400687947 */ /* 0x000fea000383ffff */
.L_x_49:
[----:B----4-:R-:W-:-:S07]  /*7650*/  MOV R0, UR5 ;  /* 0x0000000500007c02 */ /* 0x010fce0008000f00 */
.L_x_147:
[----:B-1----:R1:W2:Y:S02]  /*7660*/  SYNCS.PHASECHK.TRANS64.TRYWAIT P0, [R0+URZ], R3 ;  /* 0x00000003000075a7 */ /* 0x0022a400080011ff */
[----:B--2---:R-:W-:Y:S05]  /*7670*/  @!P0 NANOSLEEP.SYNCS 0x989680 ;  /* 0x009896800000895d */ /* 0x004fea0003900000 */
[----:B------:R-:W2:Y:S02]  /*7680*/  @!P0 SYNCS.PHASECHK.TRANS64 P0, [R0+URZ], R3 ;  /* 0x00000003000085a7 */ /* 0x000ea400080010ff */
[----:B--2---:R-:W-:Y:S05]  /*7690*/  @!P0 BRA `(.L_x_147) ;  /* 0xfffffffc00f08947 */ /* 0x004fea000383ffff */
[----:B------:R-:W-:Y:S05]  /*76a0*/  BRA `(.L_x_148) ;  /* 0xffffffb400747947 */ /* 0x000fea000383ffff */
.L_x_50:
[----:B----4-:R-:W-:-:S07]  /*76b0*/  MOV R0, UR5 ;  /* 0x0000000500007c02 */ /* 0x010fce0008000f00 */
.L_x_149:
[----:B-1----:R1:W2:Y:S02]  /*76c0*/  SYNCS.PHASECHK.TRANS64.TRYWAIT P0, [R0+URZ], R3 ;  /* 0x00000003000075a7 */ /* 0x0022a400080011ff */
[----:B--2---:R-:W-:Y:S05]  /*76d0*/  @!P0 NANOSLEEP.SYNCS 0x989680 ;  /* 0x009896800000895d */ /* 0x004fea0003900000 */
[----:B------:R-:W2:Y:S02]  /*76e0*/  @!P0 SYNCS.PHASECHK.TRANS64 P0, [R0+URZ], R3 ;  /* 0x00000003000085a7 */ /* 0x000ea400080010ff */
[----:B--2---:R-:W-:Y:S05]  /*76f0*/  @!P0 BRA `(.L_x_149) ;  /* 0xfffffffc00f08947 */ /* 0x004fea000383ffff */
[----:B------:R-:W-:Y:S05]  /*7700*/  BRA `(.L_x_150) ;  /* 0xffffffb400807947 */ /* 0x000fea000383ffff */
.L_x_51:
[----:B----4-:R-:W-:-:S07]  /*7710*/  MOV R0, UR5 ;  /* 0x0000000500007c02 */ /* 0x010fce0008000f00 */
.L_x_151:
[----:B-1----:R1:W2:Y:S02]  /*7720*/  SYNCS.PHASECHK.TRANS64.TRYWAIT P0, [R0+URZ], R3 ;  /* 0x00000003000075a7 */ /* 0x0022a400080011ff */
[----:B--2---:R-:W-:Y:S05]  /*7730*/  @!P0 NANOSLEEP.SYNCS 0x989680 ;  /* 0x009896800000895d */ /* 0x004fea0003900000 */
[----:B------:R-:W2:Y:S02]  /*7740*/  @!P0 SYNCS.PHASECHK.TRANS64 P0, [R0+URZ], R3 ;  /* 0x00000003000085a7 */ /* 0x000ea400080010ff */
[----:B--2---:R-:W-:Y:S05]  /*7750*/  @!P0 BRA `(.L_x_151) ;  /* 0xfffffffc00f08947 */ /* 0x004fea000383ffff */
[----:B------:R-:W-:Y:S05]  /*7760*/  BRA `(.L_x_152) ;  /* 0xffffffb4008c7947 */ /* 0x000fea000383ffff */
.L_x_52:
[----:B----4-:R-:W-:-:S07]  /*7770*/  MOV R0, UR5 ;  /* 0x0000000500007c02 */ /* 0x010fce0008000f00 */
.L_x_153:
[----:B-1----:R1:W2:Y:S02]  /*7780*/  SYNCS.PHASECHK.TRANS64.TRYWAIT P0, [R0+URZ], R3 ;  /* 0x00000003000075a7 */ /* 0x0022a400080011ff */
[----:B--2---:R-:W-:Y:S05]  /*7790*/  @!P0 NANOSLEEP.SYNCS 0x989680 ;  /* 0x009896800000895d */ /* 0x004fea0003900000 */
[----:B------:R-:W2:Y:S02]  /*77a0*/  @!P0 SYNCS.PHASECHK.TRANS64 P0, [R0+URZ], R3 ;  /* 0x00000003000085a7 */ /* 0x000ea400080010ff */
[----:B--2---:R-:W-:Y:S05]  /*77b0*/  @!P0 BRA `(.L_x_153) ;  /* 0xfffffffc00f08947 */ /* 0x004fea000383ffff */
[----:B------:R-:W-:Y:S05]  /*77c0*/  BRA `(.L_x_154) ;  /* 0xffffffb400987947 */ /* 0x000fea000383ffff */
.L_x_53:
[----:B----4-:R-:W-:-:S07]  /*77d0*/  MOV R0, UR5 ;  /* 0x0000000500007c02 */ /* 0x010fce0008000f00 */
.L_x_155:
[----:B-1----:R1:W2:Y:S02]  /*77e0*/  SYNCS.PHASECHK.TRANS64.TRYWAIT P0, [R0+URZ], R3 ;  /* 0x00000003000075a7 */ /* 0x0022a400080011ff */
[----:B--2---:R-:W-:Y:S05]  /*77f0*/  @!P0 NANOSLEEP.SYNCS 0x989680 ;  /* 0x009896800000895d */ /* 0x004fea0003900000 */
[----:B------:R-:W2:Y:S02]  /*7800*/  @!P0 SYNCS.PHASECHK.TRANS64 P0, [R0+URZ], R3 ;  /* 0x00000003000085a7 */ /* 0x000ea400080010ff */
[----:B--2---:R-:W-:Y:S05]  /*7810*/  @!P0 BRA `(.L_x_155) ;  /* 0xfffffffc00f08947 */ /* 0x004fea000383ffff */
[----:B------:R-:W-:Y:S05]  /*7820*/  BRA `(.L_x_156) ;  /* 0xffffffb400a47947 */ /* 0x000fea000383ffff */
.L_x_54:
[----:B----4-:R-:W-:-:S07]  /*7830*/  MOV R0, UR5 ;  /* 0x0000000500007c02 */ /* 0x010fce0008000f00 */
.L_x_157:
[----:B-1----:R1:W2:Y:S02]  /*7840*/  SYNCS.PHASECHK.TRANS64.TRYWAIT P0, [R0+URZ], R3 ;  /* 0x00000003000075a7 */ /* 0x0022a400080011ff */
[----:B--2---:R-:W-:Y:S05]  /*7850*/  @!P0 NANOSLEEP.SYNCS 0x989680 ;  /* 0x009896800000895d */ /* 0x004fea0003900000 */
[----:B------:R-:W2:Y:S02]  /*7860*/  @!P0 SYNCS.PHASECHK.TRANS64 P0, [R0+URZ], R3 ;  /* 0x00000003000085a7 */ /* 0x000ea400080010ff */
[----:B--2---:R-:W-:Y:S05]  /*7870*/  @!P0 BRA `(.L_x_157) ;  /* 0xfffffffc00f08947 */ /* 0x004fea000383ffff */
[----:B------:R-:W-:Y:S05]  /*7880*/  BRA `(.L_x_158) ;  /* 0xffffffb400b07947 */ /* 0x000fea000383ffff */
.L_x_55:
[----:B----4-:R-:W-:-:S07]  /*7890*/  MOV R0, UR5 ;  /* 0x0000000500007c02 */ /* 0x010fce0008000f00 */
.L_x_159:
[----:B-1----:R1:W2:Y:S02]  /*78a0*/  SYNCS.PHASECHK.TRANS64.TRYWAIT P0, [R0+URZ], R3 ;  /* 0x00000003000075a7 */ /* 0x0022a400080011ff */
[----:B--2---:R-:W-:Y:S05]  /*78b0*/  @!P0 NANOSLEEP.SYNCS 0x989680 ;  /* 0x009896800000895d */ /* 0x004fea0003900000 */
[----:B------:R-:W2:Y:S02]  /*78c0*/  @!P0 SYNCS.PHASECHK.TRANS64 P0, [R0+URZ], R3 ;  /* 0x00000003000085a7 */ /* 0x000ea400080010ff */
[----:B--2---:R-:W-:Y:S05]  /*78d0*/  @!P0 BRA `(.L_x_159) ;  /* 0xfffffffc00f08947 */ /* 0x004fea000383ffff */
[----:B------:R-:W-:Y:S05]  /*78e0*/  BRA `(.L_x_160) ;  /* 0xffffffb400bc7947 */ /* 0x000fea000383ffff */
.L_x_56:
[----:B----4-:R-:W-:-:S07]  /*78f0*/  MOV R0, UR5 ;  /* 0x0000000500007c02 */ /* 0x010fce0008000f00 */
.L_x_161:
[----:B-1----:R1:W2:Y:S02]  /*7900*/  SYNCS.PHASECHK.TRANS64.TRYWAIT P0, [R0+URZ], R3 ;  /* 0x00000003000075a7 */ /* 0x0022a400080011ff */
[----:B--2---:R-:W-:Y:S05]  /*7910*/  @!P0 NANOSLEEP.SYNCS 0x989680 ;  /* 0x009896800000895d */ /* 0x004fea0003900000 */
[----:B------:R-:W2:Y:S02]  /*7920*/  @!P0 SYNCS.PHASECHK.TRANS64 P0, [R0+URZ], R3 ;  /* 0x00000003000085a7 */ /* 0x000ea400080010ff */
[----:B--2---:R-:W-:Y:S05]  /*7930*/  @!P0 BRA `(.L_x_161) ;  /* 0xfffffffc00f08947 */ /* 0x004fea000383ffff */
[----:B------:R-:W-:Y:S05]  /*7940*/  BRA `(.L_x_162) ;  /* 0xffffffb400c87947 */ /* 0x000fea000383ffff */
.L_x_57:
[----:B----4-:R-:W-:-:S07]  /*7950*/  MOV R0, UR5 ;  /* 0x0000000500007c02 */ /* 0x010fce0008000f00 */
.L_x_163:
[----:B-1----:R1:W2:Y:S02]  /*7960*/  SYNCS.PHASECHK.TRANS64.TRYWAIT P0, [R0+URZ], R3 ;  /* 0x00000003000075a7 */ /* 0x0022a400080011ff */
[----:B--2---:R-:W-:Y:S05]  /*7970*/  @!P0 NANOSLEEP.SYNCS 0x989680 ;  /* 0x009896800000895d */ /* 0x004fea0003900000 */
[----:B------:R-:W2:Y:S02]  /*7980*/  @!P0 SYNCS.PHASECHK.TRANS64 P0, [R0+URZ], R3 ;  /* 0x00000003000085a7 */ /* 0x000ea400080010ff */
[----:B--2---:R-:W-:Y:S05]  /*7990*/  @!P0 BRA `(.L_x_163) ;  /* 0xfffffffc00f08947 */ /* 0x004fea000383ffff */
[----:B------:R-:W-:Y:S05]  /*79a0*/  BRA `(.L_x_164) ;  /* 0xffffffb400d47947 */ /* 0x000fea000383ffff */
.L_x_58:
[----:B----4-:R-:W-:-:S07]  /*79b0*/  MOV R0, UR5 ;  /* 0x0000000500007c02 */ /* 0x010fce0008000f00 */
.L_x_165:
[----:B-1----:R1:W2:Y:S02]  /*79c0*/  SYNCS.PHASECHK.TRANS64.TRYWAIT P0, [R0+URZ], R3 ;  /* 0x00000003000075a7 */ /* 0x0022a400080011ff */
[----:B--2---:R-:W-:Y:S05]  /*79d0*/  @!P0 NANOSLEEP.SYNCS 0x989680 ;  /* 0x009896800000895d */ /* 0x004fea0003900000 */
[----:B------:R-:W2:Y:S02]  /*79e0*/  @!P0 SYNCS.PHASECHK.TRANS64 P0, [R0+URZ], R3 ;  /* 0x00000003000085a7 */ /* 0x000ea400080010ff */
[----:B--2---:R-:W-:Y:S05]  /*79f0*/  @!P0 BRA `(.L_x_165) ;  /* 0xfffffffc00f08947 */ /* 0x004fea000383ffff */
[----:B------:R-:W-:Y:S05]  /*7a00*/  BRA `(.L_x_166) ;  /* 0xffffffb400e07947 */ /* 0x000fea000383ffff */
.L_x_59:
[----:B----4-:R-:W-:-:S07]  /*7a10*/  MOV R0, UR5 ;  /* 0x0000000500007c02 */ /* 0x010fce0008000f00 */
.L_x_167:
[----:B-1----:R1:W2:Y:S02]  /*7a20*/  SYNCS.PHASECHK.TRANS64.TRYWAIT P0, [R0+URZ], R3 ;  /* 0x00000003000075a7 */ /* 0x0022a400080011ff */
[----:B--2---:R-:W-:Y:S05]  /*7a30*/  @!P0 NANOSLEEP.SYNCS 0x989680 ;  /* 0x009896800000895d */ /* 0x004fea0003900000 */
[----:B------:R-:W2:Y:S02]  /*7a40*/  @!P0 SYNCS.PHASECHK.TRANS64 P0, [R0+URZ], R3 ;  /* 0x00000003000085a7 */ /* 0x000ea400080010ff */
[----:B--2---:R-:W-:Y:S05]  /*7a50*/  @!P0 BRA `(.L_x_167) ;  /* 0xfffffffc00f08947 */ /* 0x004fea000383ffff */
[----:B------:R-:W-:Y:S05]  /*7a60*/  BRA `(.L_x_168) ;  /* 0xffffffb400ec7947 */ /* 0x000fea000383ffff */
.L_x_60:
[----:B----4-:R-:W-:-:S07]  /*7a70*/  MOV R0, UR5 ;  /* 0x0000000500007c02 */ /* 0x010fce0008000f00 */
.L_x_169:
[----:B-1----:R1:W2:Y:S02]  /*7a80*/  SYNCS.PHASECHK.TRANS64.TRYWAIT P0, [R0+URZ], R3 ;  /* 0x00000003000075a7 */ /* 0x0022a400080011ff */
[----:B--2---:R-:W-:Y:S05]  /*7a90*/  @!P0 NANOSLEEP.SYNCS 0x989680 ;  /* 0x009896800000895d */ /* 0x004fea0003900000 */
[----:B------:R-:W2:Y:S02]  /*7aa0*/  @!P0 SYNCS.PHASECHK.TRANS64 P0, [R0+URZ], R3 ;  /* 0x00000003000085a7 */ /* 0x000ea400080010ff */
[----:B--2---:R-:W-:Y:S05]  /*7ab0*/  @!P0 BRA `(.L_x_169) ;  /* 0xfffffffc00f08947 */ /* 0x004fea000383ffff */
[----:B------:R-:W-:Y:S05]  /*7ac0*/  BRA `(.L_x_170) ;  /* 0xffffffb400f87947 */ /* 0x000fea000383ffff */
.L_x_61:
[----:B----4-:R-:W-:-:S07]  /*7ad0*/  MOV R0, UR5 ;  /* 0x0000000500007c02 */ /* 0x010fce0008000f00 */
.L_x_171:
[----:B-1----:R1:W2:Y:S02]  /*7ae0*/  SYNCS.PHASECHK.TRANS64.TRYWAIT P0, [R0+URZ], R3 ;  /* 0x00000003000075a7 */ /* 0x0022a400080011ff */
[----:B--2---:R-:W-:Y:S05]  /*7af0*/  @!P0 NANOSLEEP.SYNCS 0x989680 ;  /* 0x009896800000895d */ /* 0x004fea0003900000 */
[----:B------:R-:W2:Y:S02]  /*7b00*/  @!P0 SYNCS.PHASECHK.TRANS64 P0, [R0+URZ], R3 ;  /* 0x00000003000085a7 */ /* 0x000ea400080010ff */
[----:B--2---:R-:W-:Y:S05]  /*7b10*/  @!P0 BRA `(.L_x_171) ;  /* 0xfffffffc00f08947 */ /* 0x004fea000383ffff */
[----:B------:R-:W-:Y:S05]  /*7b20*/  BRA `(.L_x_172) ;  /* 0xffffffb800047947 */ /* 0x000fea000383ffff */
.L_x_62:
[----:B----4-:R-:W-:-:S07]  /*7b30*/  MOV R0, UR5 ;  /* 0x0000000500007c02 */ /* 0x010fce0008000f00 */
.L_x_173:
[----:B-1----:R1:W2:Y:S02]  /*7b40*/  SYNCS.PHASECHK.TRANS64.TRYWAIT P0, [R0+URZ], R3 ;  /* 0x00000003000075a7 */ /* 0x0022a400080011ff */
[----:B--2---:R-:W-:Y:S05]  /*7b50*/  @!P0 NANOSLEEP.SYNCS 0x989680 ;  /* 0x009896800000895d */ /* 0x004fea0003900000 */
[----:B------:R-:W2:Y:S02]  /*7b60*/  @!P0 SYNCS.PHASECHK.TRANS64 P0, [R0+URZ], R3 ;  /* 0x00000003000085a7 */ /* 0x000ea400080010ff */
[----:B--2---:R-:W-:Y:S05]  /*7b70*/  @!P0 BRA `(.L_x_173) ;  /* 0xfffffffc00f08947 */ /* 0x004fea000383ffff */
[----:B------:R-:W-:Y:S05]  /*7b80*/  BRA `(.L_x_174) ;  /* 0xffffffb800107947 */ /* 0x000fea000383ffff */
.L_x_65:
[----:B-1----:R1:W2:Y:S02]  /*7b90*/  SYNCS.PHASECHK.TRANS64.TRYWAIT P0, [R0+URZ+0x230], R5 ;  /* 0x00023005000075a7 */ /* 0x0022a400080011ff */
[----:B--2---:R-:W-:Y:S05]  /*7ba0*/  @!P0 NANOSLEEP.SYNCS 0x989680 ;  /* 0x009896800000895d */ /* 0x004fea0003900000 */
[----:B------:R-:W2:Y:S02]  /*7bb0*/  @!P0 SYNCS.PHASECHK.TRANS64 P0, [R0+URZ+0x230], R5 ;  /* 0x00023005000085a7 */ /* 0x000ea400080010ff */
[----:B--2---:R-:W-:Y:S05]  /*7bc0*/  @!P0 BRA `(.L_x_65) ;  /* 0xfffffffc00f08947 */ /* 0x004fea000383ffff */
[----:B------:R-:W-:Y:S05]  /*7bd0*/  BRA `(.L_x_175) ;  /* 0xffffffb8006c7947 */ /* 0x000fea000383ffff */
.L_x_66:
[----:B------:R-:W-:-:S07]  /*7be0*/  MOV R0, UR5 ;  /* 0x0000000500007c02 */ /* 0x000fce0008000f00 */
.L_x_176:
[----:B-1----:R1:W2:Y:S02]  /*7bf0*/  SYNCS.PHASECHK.TRANS64.TRYWAIT P0, [R0+URZ+0x1e0], R5 ;  /* 0x0001e005000075a7 */ /* 0x0022a400080011ff */
[----:B--2---:R-:W-:Y:S05]  /*7c00*/  @!P0 NANOSLEEP.SYNCS 0x989680 ;  /* 0x009896800000895d */ /* 0x004fea0003900000 */
[----:B------:R-:W2:Y:S02]  /*7c10*/  @!P0 SYNCS.PHASECHK.TRANS64 P0, [R0+URZ+0x1e0], R5 ;  /* 0x0001e005000085a7 */ /* 0x000ea400080010ff */
[----:B--2---:R-:W-:Y:S05]  /*7c20*/  @!P0 BRA `(.L_x_176) ;  /* 0xfffffffc00f08947 */ /* 0x004fea000383ffff */
[----:B------:R-:W-:Y:S05]  /*7c30*/  BRA `(.L_x_177) ;  /* 0xffffffb8007c7947 */ /* 0x000fea000383ffff */
.L_x_67:
[----:B-1----:R1:W2:Y:S02]  /*7c40*/  SYNCS.PHASECHK.TRANS64.TRYWAIT P1, [R0+URZ+0x1d0], R5 ;  /* 0x0001d005000075a7 */ /* 0x0022a400080211ff */
[----:B--2---:R-:W-:Y:S05]  /*7c50*/  @!P1 NANOSLEEP.SYNCS 0x989680 ;  /* 0x009896800000995d */ /* 0x004fea0003900000 */
[----:B------:R-:W2:Y:S02]  /*7c60*/  @!P1 SYNCS.PHASECHK.TRANS64 P1, [R0+URZ+0x1d0], R5 ;  /* 0x0001d005000095a7 */ /* 0x000ea400080210ff */
[----:B--2---:R-:W-:Y:S05]  /*7c70*/  @!P1 BRA `(.L_x_67) ;  /* 0xfffffffc00f09947 */ /* 0x004fea000383ffff */
[----:B------:R-:W-:Y:S05]  /*7c80*/  BRA `(.L_x_178) ;  /* 0xffffffb800ac7947 */ /* 0x000fea000383ffff */
.L_x_70:
[----:B------:R-:W-:-:S07]  /*7c90*/  MOV R0, UR5 ;  /* 0x0000000500007c02 */ /* 0x000fce0008000f00 */
.L_x_179:
[----:B-1----:R1:W2:Y:S02]  /*7ca0*/  SYNCS.PHASECHK.TRANS64.TRYWAIT P0, [R0+URZ+0x1e0], R3 ;  /* 0x0001e003000075a7 */ /* 0x0022a400080011ff */
[----:B--2---:R-:W-:Y:S05]  /*7cb0*/  @!P0 NANOSLEEP.SYNCS 0x989680 ;  /* 0x009896800000895d */ /* 0x004fea0003900000 */
[----:B------:R-:W2:Y:S02]  /*7cc0*/  @!P0 SYNCS.PHASECHK.TRANS64 P0, [R0+URZ+0x1e0], R3 ;  /* 0x0001e003000085a7 */ /* 0x000ea400080010ff */
[----:B--2---:R-:W-:Y:S05]  /*7cd0*/  @!P0 BRA `(.L_x_179) ;  /* 0xfffffffc00f08947 */ /* 0x004fea000383ffff */
[----:B------:R-:W-:Y:S05]  /*7ce0*/  BRA `(.L_x_69) ;  /* 0xffffffbc00007947 */ /* 0x000fea000383ffff */
.L_x_77:
[----:B-1----:R1:W2:Y:S02]  /*7cf0*/  SYNCS.PHASECHK.TRANS64.TRYWAIT P1, [R0+URZ+0x1d0], R5 ;  /* 0x0001d005000075a7 */ /* 0x0022a400080211ff */
[----:B--2---:R-:W-:Y:S05]  /*7d00*/  @!P1 NANOSLEEP.SYNCS 0x989680 ;  /* 0x009896800000995d */ /* 0x004fea0003900000 */
[----:B------:R-:W2:Y:S02]  /*7d10*/  @!P1 SYNCS.PHASECHK.TRANS64 P1, [R0+URZ+0x1d0], R5 ;  /* 0x0001d005000095a7 */ /* 0x000ea400080210ff */
[----:B--2---:R-:W-:Y:S05]  /*7d20*/  @!P1 BRA `(.L_x_77) ;  /* 0xfffffffc00f09947 */ /* 0x004fea000383ffff */
[----:B------:R-:W-:Y:S05]  /*7d30*/  BRA `(.L_x_180) ;  /* 0xffffffc0005c7947 */ /* 0x000fea000383ffff */
.L_x_78:
[----:B------:R-:W-:-:S07]  /*7d40*/  MOV R3, UR8 ;  /* 0x0000000800037c02 */ /* 0x000fce0008000f00 */
.L_x_181:
[----:B-1----:R1:W2:Y:S02]  /*7d50*/  SYNCS.PHASECHK.TRANS64.TRYWAIT P0, [R3+URZ+0x210], R0 ;  /* 0x00021000030075a7 */ /* 0x0022a400080011ff */
[----:B--2---:R-:W-:Y:S05]  /*7d60*/  @!P0 NANOSLEEP.SYNCS 0x989680 ;  /* 0x009896800000895d */ /* 0x004fea0003900000 */
[----:B------:R-:W2:Y:S02]  /*7d70*/  @!P0 SYNCS.PHASECHK.TRANS64 P0, [R3+URZ+0x210], R0 ;  /* 0x00021000030085a7 */ /* 0x000ea400080010ff */
[----:B--2---:R-:W-:Y:S05]  /*7d80*/  @!P0 BRA `(.L_x_181) ;  /* 0xfffffffc00f08947 */ /* 0x004fea000383ffff */
[----:B------:R-:W-:Y:S05]  /*7d90*/  BRA `(.L_x_182) ;  /* 0xffffffc000ac7947 */ /* 0x000fea000383ffff */
.L_x_81:
[----:B------:R-:W-:Y:S07]  /*7da0*/  MOV R0, UR7 ;  /* 0x0000000700007c02 */ /* 0x000fee0008000f00 */
.L_x_183:
[----:B-1----:R1:W2:Y:S02]  /*7db0*/  SYNCS.PHASECHK.TRANS64.TRYWAIT P0, [R0+URZ], R3 ;  /* 0x00000003000075a7 */ /* 0x0022a400080011ff */
[----:B--2---:R-:W-:Y:S05]  /*7dc0*/  @!P0 NANOSLEEP.SYNCS 0x989680 ;  /* 0x009896800000895d */ /* 0x004fea0003900000 */
[----:B------:R-:W2:Y:S02]  /*7dd0*/  @!P0 SYNCS.PHASECHK.TRANS64 P0, [R0+URZ], R3 ;  /* 0x00000003000085a7 */ /* 0x000ea400080010ff */
[----:B--2---:R-:W-:Y:S05]  /*7de0*/  @!P0 BRA `(.L_x_183) ;  /* 0xfffffffc00f08947 */ /* 0x004fea000383ffff */
[----:B------:R-:W-:Y:S05]  /*7df0*/  BRA `(.L_x_80) ;  /* 0xffffffc000c87947 */ /* 0x000fea000383ffff */
.L_x_84:
[----:B------:R-:W-:-:S07]  /*7e00*/  MOV R0, UR5 ;  /* 0x0000000500007c02 */ /* 0x000fce0008000f00 */
.L_x_184:
[----:B--2---:R2:W3:Y:S02]  /*7e10*/  SYNCS.PHASECHK.TRANS64.TRYWAIT P0, [R0+URZ], R3 ;  /* 0x00000003000075a7 */ /* 0x0044e400080011ff */
[----:B---3--:R-:W-:Y:S05]  /*7e20*/  @!P0 NANOSLEEP.SYNCS 0x989680 ;  /* 0x009896800000895d */ /* 0x008fea0003900000 */
[----:B------:R-:W3:Y:S02]  /*7e30*/  @!P0 SYNCS.PHASECHK.TRANS64 P0, [R0+URZ], R3 ;  /* 0x00000003000085a7 */ /* 0x000ee400080010ff */
[----:B---3--:R-:W-:Y:S05]  /*7e40*/  @!P0 BRA `(.L_x_184) ;  /* 0xfffffffc00f08947 */ /* 0x008fea000383ffff */
[----:B------:R-:W-:Y:S05]  /*7e50*/  BRA `(.L_x_185) ;  /* 0xffffffc4007c7947 */ /* 0x000fea000383ffff */
.L_x_85:
[----:B------:R-:W-:-:S07]  /*7e60*/  MOV R0, UR5 ;  /* 0x0000000500007c02 */ /* 0x000fce0008000f00 */
.L_x_186:
[----:B-1----:R1:W2:Y:S02]  /*7e70*/  SYNCS.PHASECHK.TRANS64.TRYWAIT P0, [R0+URZ], R3 ;  /* 0x00000003000075a7 */ /* 0x0022a400080011ff */
[----:B--2---:R-:W-:Y:S05]  /*7e80*/  @!P0 NANOSLEEP.SYNCS 0x989680 ;  /* 0x009896800000895d */ /* 0x004fea0003900000 */
[----:B------:R-:W2:Y:S02]  /*7e90*/  @!P0 SYNCS.PHASECHK.TRANS64 P0, [R0+URZ], R3 ;  /* 0x00000003000085a7 */ /* 0x000ea400080010ff */
[----:B--2---:R-:W-:Y:S05]  /*7ea0*/  @!P0 BRA `(.L_x_186) ;  /* 0xfffffffc00f08947 */ /* 0x004fea000383ffff */
[----:B------:R-:W-:Y:S05]  /*7eb0*/  BRA `(.L_x_187) ;  /* 0xffffffc400887947 */ /* 0x000fea000383ffff */
.L_x_86:
[----:B------:R-:W-:-:S07]  /*7ec0*/  MOV R0, UR5 ;  /* 0x0000000500007c02 */ /* 0x000fce0008000f00 */
.L_x_188:
[----:B-1----:R1:W2:Y:S02]  /*7ed0*/  SYNCS.PHASECHK.TRANS64.TRYWAIT P0, [R0+URZ], R3 ;  /* 0x00000003000075a7 */ /* 0x0022a400080011ff */
[----:B--2---:R-:W-:Y:S05]  /*7ee0*/  @!P0 NANOSLEEP.SYNCS 0x989680 ;  /* 0x009896800000895d */ /* 0x004fea0003900000 */
[----:B------:R-:W2:Y:S02]  /*7ef0*/  @!P0 SYNCS.PHASECHK.TRANS64 P0, [R0+URZ], R3 ;  /* 0x00000003000085a7 */ /* 0x000ea400080010ff */
[----:B--2---:R-:W-:Y:S05]  /*7f00*/  @!P0 BRA `(.L_x_188) ;  /* 0xfffffffc00f08947 */ /* 0x004fea000383ffff */
[----:B------:R-:W-:Y:S05]  /*7f10*/  BRA `(.L_x_189) ;  /* 0xffffffc400947947 */ /* 0x000fea000383ffff */
.L_x_87:
[----:B------:R-:W-:-:S07]  /*7f20*/  MOV R0, UR7 ;  /* 0x0000000700007c02 */ /* 0x000fce0008000f00 */
.L_x_190:
[----:B-1----:R1:W2:Y:S02]  /*7f30*/  SYNCS.PHASECHK.TRANS64.TRYWAIT P0, [R0+URZ], R3 ;  /* 0x00000003000075a7 */ /* 0x0022a400080011ff */
[----:B--2---:R-:W-:Y:S05]  /*7f40*/  @!P0 NANOSLEEP.SYNCS 0x989680 ;  /* 0x009896800000895d */ /* 0x004fea0003900000 */
[----:B------:R-:W2:Y:S02]  /*7f50*/  @!P0 SYNCS.PHASECHK.TRANS64 P0, [R0+URZ], R3 ;  /* 0x00000003000085a7 */ /* 0x000ea400080010ff */
[----:B--2---:R-:W-:Y:S05]  /*7f60*/  @!P0 BRA `(.L_x_190) ;  /* 0xfffffffc00f08947 */ /* 0x004fea000383ffff */
[----:B------:R-:W-:Y:S05]  /*7f70*/  BRA `(.L_x_191) ;  /* 0xffffffc400a07947 */ /* 0x000fea000383ffff */
.L_x_92:
[----:B---3--:R3:W1:Y:S02]  /*7f80*/  SYNCS.PHASECHK.TRANS64.TRYWAIT P0, [R0+URZ+0x1d0], R3 ;  /* 0x0001d003000075a7 */ /* 0x00866400080011ff */
[----:B-1----:R-:W-:Y:S05]  /*7f90*/  @!P0 NANOSLEEP.SYNCS 0x989680 ;  /* 0x009896800000895d */ /* 0x002fea0003900000 */
[----:B------:R-:W1:Y:S02]  /*7fa0*/  @!P0 SYNCS.PHASECHK.TRANS64 P0, [R0+URZ+0x1d0], R3 ;  /* 0x0001d003000085a7 */ /* 0x000e6400080010ff */
[----:B-1----:R-:W-:Y:S05]  /*7fb0*/  @!P0 BRA `(.L_x_92) ;  /* 0xfffffffc00f08947 */ /* 0x002fea000383ffff */
[----:B------:R-:W-:Y:S05]  /*7fc0*/  BRA `(.L_x_192) ;  /* 0xffffffc8009c7947 */ /* 0x000fea000383ffff */
.L_x_95:
[----:B------:R-:W-:Y:S07]  /*7fd0*/  MOV R0, UR6 ;  /* 0x0000000600007c02 */ /* 0x000fee0008000f00 */
.L_x_193:
[----:B-1----:R1:W3:Y:S02]  /*7fe0*/  SYNCS.PHASECHK.TRANS64.TRYWAIT P0, [R0+URZ+0x1c8], R3 ;  /* 0x0001c803000075a7 */ /* 0x0022e400080011ff */
[----:B---3--:R-:W-:Y:S05]  /*7ff0*/  @!P0 NANOSLEEP.SYNCS 0x989680 ;  /* 0x009896800000895d */ /* 0x008fea0003900000 */
[----:B------:R-:W3:Y:S02]  /*8000*/  @!P0 SYNCS.PHASECHK.TRANS64 P0, [R0+URZ+0x1c8], R3 ;  /* 0x0001c803000085a7 */ /* 0x000ee400080010ff */
[----:B---3--:R-:W-:Y:S05]  /*8010*/  @!P0 BRA `(.L_x_193) ;  /* 0xfffffffc00f08947 */ /* 0x008fea000383ffff */
[----:B------:R-:W-:Y:S05]  /*8020*/  BRA `(.L_x_94) ;  /* 0xffffffcc00887947 */ /* 0x000fea000383ffff */
.L_x_98:
[----:B------:R-:W-:Y:S07]  /*8030*/  MOV R3, UR6 ;  /* 0x0000000600037c02 */ /* 0x000fee0008000f00 */
.L_x_194:
[----:B-1----:R1:W2:Y:S02]  /*8040*/  SYNCS.PHASECHK.TRANS64.TRYWAIT P2, [R3+URZ+0x1b8], R26 ;  /* 0x0001b81a030075a7 */ /* 0x0022a400080411ff */
[----:B--2---:R-:W-:Y:S05]  /*8050*/  @!P2 NANOSLEEP.SYNCS 0x989680 ;  /* 0x009896800000a95d */ /* 0x004fea0003900000 */
[----:B------:R-:W2:Y:S02]  /*8060*/  @!P2 SYNCS.PHASECHK.TRANS64 P2, [R3+URZ+0x1b8], R26 ;  /* 0x0001b81a0300a5a7 */ /* 0x000ea400080410ff */
[----:B--2---:R-:W-:Y:S05]  /*8070*/  @!P2 BRA `(.L_x_194) ;  /* 0xfffffffc00f0a947 */ /* 0x004fea000383ffff */
[----:B------:R-:W-:Y:S05]  /*8080*/  BRA `(.L_x_195) ;  /* 0xffffffd0001c7947 */ /* 0x000fea000383ffff */
.L_x_101:
[----:B--2---:R2:W4:Y:S02]  /*8090*/  SYNCS.PHASECHK.TRANS64.TRYWAIT P0, [R0+URZ+0x1d0], R3 ;  /* 0x0001d003000075a7 */ /* 0x00452400080011ff */
[----:B----4-:R-:W-:Y:S05]  /*80a0*/  @!P0 NANOSLEEP.SYNCS 0x989680 ;  /* 0x009896800000895d */ /* 0x010fea0003900000 */
[----:B------:R-:W4:Y:S02]  /*80b0*/  @!P0 SYNCS.PHASECHK.TRANS64 P0, [R0+URZ+0x1d0], R3 ;  /* 0x0001d003000085a7 */ /* 0x000f2400080010ff */
[----:B----4-:R-:W-:Y:S05]  /*80c0*/  @!P0 BRA `(.L_x_101) ;  /* 0xfffffffc00f08947 */ /* 0x010fea000383ffff */
[----:B------:R-:W-:Y:S05]  /*80d0*/  BRA `(.L_x_196) ;  /* 0xffffffd400787947 */ /* 0x000fea000383ffff */
.L_x_112:
[----:B-1----:R-:W-:Y:S04]  /*80e0*/  MOV R0, UR43 ;  /* 0x0000002b00007c02 */ /* 0x002fe80008000f00 */
[----:B------:R1:W2:Y:S03]  /*80f0*/  SYNCS.PHASECHK.TRANS64.TRYWAIT P1, [R0+URZ+0x1b0], R3 ;  /* 0x0001b003000075a7 */ /* 0x0002a600080211ff */
[----:B--2---:R-:W-:Y:S05]  /*8100*/  @!P1 NANOSLEEP.SYNCS 0x989680 ;  /* 0x009896800000995d */ /* 0x004fea0003900000 */
[----:B------:R-:W2:Y:S02]  /*8110*/  @!P1 SYNCS.PHASECHK.TRANS64 P1, [R0+URZ+0x1b0], R3 ;  /* 0x0001b003000095a7 */ /* 0x000ea400080210ff */
[----:B--2---:R-:W-:Y:S05]  /*8120*/  @!P1 BRA `(.L_x_112) ;  /* 0xfffffffc00ec9947 */ /* 0x004fea000383ffff */
[----:B------:R-:W-:Y:S05]  /*8130*/  BRA `(.L_x_111) ;  /* 0xffffffe0006c7947 */ /* 0x000fea000383ffff */
.L_x_114:
[----:B-1----:R1:W4:Y:S02]  /*8140*/  SYNCS.PHASECHK.TRANS64.TRYWAIT P1, [R92+URZ+0x1f0], R7 ;  /* 0x0001f0075c0075a7 */ /* 0x00232400080211ff */
[----:B----4-:R-:W-:Y:S05]  /*8150*/  @!P1 NANOSLEEP.SYNCS 0x989680 ;  /* 0x009896800000995d */ /* 0x010fea0003900000 */
[----:B------:R-:W4:Y:S02]  /*8160*/  @!P1 SYNCS.PHASECHK.TRANS64 P1, [R92+URZ+0x1f0], R7 ;  /* 0x0001f0075c0095a7 */ /* 0x000f2400080210ff */
[----:B----4-:R-:W-:Y:S05]  /*8170*/  @!P1 BRA `(.L_x_114) ;  /* 0xfffffffc00f09947 */ /* 0x010fea000383ffff */
[----:B------:R-:W-:Y:S05]  /*8180*/  BRA `(.L_x_113) ;  /* 0xffffffe000a87947 */ /* 0x000fea000383ffff */
        .weak           $__internal_0_$__cuda_sm10x_tcgen05_guardrail_trap_col_being_dealloced_not_returned_by_alloc
        .type           $__internal_0_$__cuda_sm10x_tcgen05_guardrail_trap_col_being_dealloced_not_returned_by_alloc,@function
        .size           $__internal_0_$__cuda_sm10x_tcgen05_guardrail_trap_col_being_dealloced_not_returned_by_alloc,($__internal_1_$__cuda_sm10x_tcgen05_guardrail_trap_phase_invalid_during_alloc - $__internal_0_$__cuda_sm10x_tcgen05_guardrail_trap_col_being_dealloced_not_returned_by_alloc)
$__internal_0_$__cuda_sm10x_tcgen05_guardrail_trap_col_being_dealloced_not_returned_by_alloc:
[----:B------:R-:W-:Y:S05]  /*8190*/  BPT.TRAP 0x1 ;  /* 0x000000040000795c */ /* 0x000fea0000300000 */
[----:B------:R-:W-:-:S04]  /*81a0*/  HFMA2 R3, -RZ, RZ, 0, 0 ;  /* 0x00000000ff037431 */ /* 0x000fc800000001ff */
[----:B------:R-:W-:Y:S05]  /*81b0*/  RET.REL.NODEC R2 `(_ZN7cutlass13device_kernelINS_4gemm6kernel13GemmUniversalIN4cute5tupleIJiiiiEEENS1_10collective13CollectiveMmaINS1_35MainloopSm100TmaUmmaWarpSpecializedILi27ELi2ELi4ENS5_IJNS4_1CILi1EEESB_SB_EEEEENS5_IJNSA_ILi64EEESE_SE_EEENS_12float_e5m2_tENS5_IJlSB_lEEESG_NS5_IJSB_llEEENS4_8TiledMMAINS4_8MMA_AtomIJNS4_10MMA_TraitsINS4_19SM100_MMA_F8F6F4_SSEJSG_SG_fSE_SE_NS4_17integral_constantINS4_4UMMA5MajorELSP_0EEENSN_ISP_LSP_1EEENSN_INSO_7ScaleInELSS_0EEEST_EEEEEENS4_6LayoutISC_NS5_IJNSA_ILi0EEESX_SX_EEEEENS5_IJNS4_10UnderscoreES10_S10_EEEEENS4_13SM90_TMA_LOADENS4_14ComposedLayoutINS4_7SwizzleILi2ELi4ELi3EEENS4_18smem_ptr_flag_bitsILi8EEENSW_INS5_IJNSA_ILi8EEESE_EEENS5_IJSE_SB_EEEEEEEvNS4_8identityES13_NS14_IS16_S18_NSW_INS5_IJSE_S19_EEENS5_IJSB_SE_EEEEEEEvS1E_EENS_8epilogue10collective18CollectiveEpilogueINS1K_23Sm100TmaWarpSpecializedILi1ELi1ELi32ELb0ELb0EEEJSF_NS5_IJNSW_ISE_SB_EES1P_EEESG_SH_SG_SH_NS1K_6fusion15FusionCallbacksIS1O_NS1R_17LinearCombinationISG_fSG_fLNS_15FloatRoundStyleE2EEESF_S1Q_JEEENS4_5SM1004TMEM4LOAD26SM100_TMEM_LOAD_16dp32b32xES13_S1D_NS4_39AutoVectorizingCopyWithAssumedAlignmentILi128EEENS4_14SM90_TMA_STOREES1D_S22_S22_EEEvvEEEEvNT_6ParamsE) ;  /* 0xffffff7c02907950 */ /* 0x000fea0003c3ffff */
        .weak           $__internal_1_$__cuda_sm10x_tcgen05_guardrail_trap_phase_invalid_during_alloc
        .type           $__internal_1_$__cuda_sm10x_tcgen05_guardrail_trap_phase_invalid_during_alloc,@function
        .size           $__internal_1_$__cuda_sm10x_tcgen05_guardrail_trap_phase_invalid_during_alloc,($__internal_2_$__cuda_sm10x_tcgen05_guardrail_trap_unallocated_columns_being_dealloced - $__internal_1_$__cuda_sm10x_tcgen05_guardrail_trap_phase_invalid_during_alloc)
$__internal_1_$__cuda_sm10x_tcgen05_guardrail_trap_phase_invalid_during_alloc:
[----:B------:R-:W-:Y:S05]  /*81c0*/  BPT.TRAP 0x1 ;  /* 0x000000040000795c */ /* 0x000fea0000300000 */
[----:B------:R-:W-:-:S04]  /*81d0*/  MOV R3, 0x0 ;  /* 0x0000000000037802 */ /* 0x000fc80000000f00 */
[----:B------:R-:W-:Y:S05]  /*81e0*/  RET.REL.NODEC R2 `(_ZN7cutlass13device_kernelINS_4gemm6kernel13GemmUniversalIN4cute5tupleIJiiiiEEENS1_10collective13CollectiveMmaINS1_35MainloopSm100TmaUmmaWarpSpecializedILi27ELi2ELi4ENS5_IJNS4_1CILi1EEESB_SB_EEEEENS5_IJNSA_ILi64EEESE_SE_EEENS_12float_e5m2_tENS5_IJlSB_lEEESG_NS5_IJSB_llEEENS4_8TiledMMAINS4_8MMA_AtomIJNS4_10MMA_TraitsINS4_19SM100_MMA_F8F6F4_SSEJSG_SG_fSE_SE_NS4_17integral_constantINS4_4UMMA5MajorELSP_0EEENSN_ISP_LSP_1EEENSN_INSO_7ScaleInELSS_0EEEST_EEEEEENS4_6LayoutISC_NS5_IJNSA_ILi0EEESX_SX_EEEEENS5_IJNS4_10UnderscoreES10_S10_EEEEENS4_13SM90_TMA_LOADENS4_14ComposedLayoutINS4_7SwizzleILi2ELi4ELi3EEENS4_18smem_ptr_flag_bitsILi8EEENSW_INS5_IJNSA_ILi8EEESE_EEENS5_IJSE_SB_EEEEEEEvNS4_8identityES13_NS14_IS16_S18_NSW_INS5_IJSE_S19_EEENS5_IJSB_SE_EEEEEEEvS1E_EENS_8epilogue10collective18CollectiveEpilogueINS1K_23Sm100TmaWarpSpecializedILi1ELi1ELi32ELb0ELb0EEEJSF_NS5_IJNSW_ISE_SB_EES1P_EEESG_SH_SG_SH_NS1K_6fusion15FusionCallbacksIS1O_NS1R_17LinearCombinationISG_fSG_fLNS_15FloatRoundStyleE2EEESF_S1Q_JEEENS4_5SM1004TMEM4LOAD26SM100_TMEM_LOAD_16dp32b32xES13_S1D_NS4_39AutoVectorizingCopyWithAssumedAlignmentILi128EEENS4_14SM90_TMA_STOREES1D_S22_S22_EEEvvEEEEvNT_6ParamsE) ;  /* 0xffffff7c02847950 */ /* 0x000fea0003c3ffff */
        .weak           $__internal_2_$__cuda_sm10x_tcgen05_guardrail_trap_unallocated_columns_being_dealloced
        .type           $__internal_2_$__cuda_sm10x_tcgen05_guardrail_trap_unallocated_columns_being_dealloced,@function
        .size           $__internal_2_$__cuda_sm10x_tcgen05_guardrail_trap_unallocated_columns_being_dealloced,(.L_x_198 - $__internal_2_$__cuda_sm10x_tcgen05_guardrail_trap_unallocated_columns_being_dealloced)
$__internal_2_$__cuda_sm10x_tcgen05_guardrail_trap_unallocated_columns_being_dealloced:
[----:B------:R-:W-:Y:S05]  /*81f0*/  BPT.TRAP 0x1 ;  /* 0x000000040000795c */ /* 0x000fea0000300000 */
[----:B------:R-:W-:-:S04]  /*8200*/  HFMA2 R3, -RZ, RZ, 0, 0 ;  /* 0x00000000ff037431 */ /* 0x000fc800000001ff */
[----:B------:R-:W-:Y:S05]  /*8210*/  RET.REL.NODEC R2 `(_ZN7cutlass13device_kernelINS_4gemm6kernel13GemmUniversalIN4cute5tupleIJiiiiEEENS1_10collective13CollectiveMmaINS1_35MainloopSm100TmaUmmaWarpSpecializedILi27ELi2ELi4ENS5_IJNS4_1CILi1EEESB_SB_EEEEENS5_IJNSA_ILi64EEESE_SE_EEENS_12float_e5m2_tENS5_IJlSB_lEEESG_NS5_IJSB_llEEENS4_8TiledMMAINS4_8MMA_AtomIJNS4_10MMA_TraitsINS4_19SM100_MMA_F8F6F4_SSEJSG_SG_fSE_SE_NS4_17integral_constantINS4_4UMMA5MajorELSP_0EEENSN_ISP_LSP_1EEENSN_INSO_7ScaleInELSS_0EEEST_EEEEEENS4_6LayoutISC_NS5_IJNSA_ILi0EEESX_SX_EEEEENS5_IJNS4_10UnderscoreES10_S10_EEEEENS4_13SM90_TMA_LOADENS4_14ComposedLayoutINS4_7SwizzleILi2ELi4ELi3EEENS4_18smem_ptr_flag_bitsILi8EEENSW_INS5_IJNSA_ILi8EEESE_EEENS5_IJSE_SB_EEEEEEEvNS4_8identityES13_NS14_IS16_S18_NSW_INS5_IJSE_S19_EEENS5_IJSB_SE_EEEEEEEvS1E_EENS_8epilogue10collective18CollectiveEpilogueINS1K_23Sm100TmaWarpSpecializedILi1ELi1ELi32ELb0ELb0EEEJSF_NS5_IJNSW_ISE_SB_EES1P_EEESG_SH_SG_SH_NS1K_6fusion15FusionCallbacksIS1O_NS1R_17LinearCombinationISG_fSG_fLNS_15FloatRoundStyleE2EEESF_S1Q_JEEENS4_5SM1004TMEM4LOAD26SM100_TMEM_LOAD_16dp32b32xES13_S1D_NS4_39AutoVectorizingCopyWithAssumedAlignmentILi128EEENS4_14SM90_TMA_STOREES1D_S22_S22_EEEvvEEEEvNT_6ParamsE) ;  /* 0xffffff7c02787950 */ /* 0x000fea0003c3ffff */
.L_x_197:
[----:B------:R-:W-:-:S00]  /*8220*/  BRA `(.L_x_197) ;  /* 0xfffffffc00fc7947 */ /* 0x000fc0000383ffff */
[----:B------:R-:W-:-:S00]  /*8230*/  NOP ;  /* 0x0000000000007918 */ /* 0x000fc00000000000 */
        /* <DEDUP_REMOVED lines=12> */
.L_x_198:


//--------------------- .nv.global.init           --------------------------
	.section	.nv.global.init,"aw",@progbits
.nv.global.init:
	.type		$str$27,@object
	.size		$str$27,($str$28 - $str$27)
$str$27:
        /*0000*/ 	.byte	0x28, 0x61, 0x64, 0x64, 0x72, 0x65, 0x73, 0x73, 0x20, 0x26, 0x20, 0x6d, 0x61, 0x73, 0x6b, 0x29
        /*0010*/ 	.byte	0x20, 0x3d, 0x3d, 0x20, 0x30, 0x00
	.type		$str$28,@object
	.size		$str$28,($str$26 - $str$28)
$str$28:
        /*0016*/ 	.byte	0x2f, 0x74, 0x6d, 0x70, 0x2f, 0x63, 0x75, 0x74, 0x6c, 0x61, 0x73, 0x73, 0x5f, 0x73, 0x77, 0x65
        /*0026*/ 	.byte	0x65, 0x70, 0x5f, 0x73, 0x72, 0x63, 0x2f, 0x69, 0x6e, 0x63, 0x6c, 0x75, 0x64, 0x65, 0x2f, 0x63
        /*0036*/ 	.byte	0x75, 0x74, 0x65, 0x2f, 0x70, 0x6f, 0x69, 0x6e, 0x74, 0x65, 0x72, 0x5f, 0x66, 0x6c, 0x61, 0x67
        /*0046*/ 	.byte	0x67, 0x65, 0x64, 0x2e, 0x68, 0x70, 0x70, 0x00
	.type		$str$26,@object
	.size		$str$26,($str$25 - $str$26)
$str$26:
        /*004e*/ 	.byte	0x2f, 0x74, 0x6d, 0x70, 0x2f, 0x63, 0x75, 0x74, 0x6c, 0x61, 0x73, 0x73, 0x5f, 0x73, 0x77, 0x65
        /*005e*/ 	.byte	0x65, 0x70, 0x5f, 0x73, 0x72, 0x63, 0x2f, 0x69, 0x6e, 0x63, 0x6c, 0x75, 0x64, 0x65, 0x2f, 0x63
        /*006e*/ 	.byte	0x75, 0x74, 0x65, 0x2f, 0x61, 0x74, 0x6f, 0x6d, 0x2f, 0x63, 0x6f, 0x70, 0x79, 0x5f, 0x74, 0x72
        /*007e*/ 	.byte	0x61, 0x69, 0x74, 0x73, 0x5f, 0x73, 0x6d, 0x31, 0x30, 0x30, 0x2e, 0x68, 0x70, 0x70, 0x00
	.type		$str$25,@object
	.size		$str$25,(__unnamed_1 - $str$25)
$str$25:
        /*008d*/ 	.byte	0x28, 0x28, 0x75, 0x69, 0x6e, 0x74, 0x33, 0x32, 0x5f, 0x74, 0x28, 0x74, 0x68, 0x72, 0x65, 0x61
        /*009d*/ 	.byte	0x64, 0x49, 0x64, 0x78, 0x2e, 0x78, 0x29, 0x20, 0x2f, 0x20, 0x33, 0x32, 0x29, 0x20, 0x25, 0x20
        /*00ad*/ 	.byte	0x34, 0x29, 0x20, 0x3d, 0x3d, 0x20, 0x28, 0x28, 0x28, 0x74, 0x6d, 0x65, 0x6d, 0x5f, 0x61, 0x64
        /*00bd*/ 	.byte	0x64, 0x72, 0x20, 0x3e, 0x3e, 0x20, 0x31, 0x36, 0x29, 0x20, 0x2f, 0x20, 0x33, 0x32, 0x29, 0x20
        /*00cd*/ 	.byte	0x25, 0x20, 0x34, 0x29, 0x00
	.type		__unnamed_1,@object
	.size		__unnamed_1,(__unnamed_2 - __unnamed_1)
__unnamed_1:
        /*00d2*/ 	.byte	0x61, 0x75, 0x74, 0x6f, 0x20, 0x63, 0x75, 0x74, 0x65, 0x3a, 0x3a, 0x61, 0x73, 0x5f, 0x70, 0x6f
        /* <DEDUP_REMOVED lines=24> */
        /*0262*/ 	.byte	0x3c, 0x34, 0x30, 0x39, 0x36, 0x3e, 0x3e, 0x3e, 0x3e, 0x5d, 0x00
	.type		__unnamed_2,@object
	.size		__unnamed_2,(.L_2 - __unnamed_2)
__unnamed_2:
        /* <DEDUP_REMOVED lines=40> */
        /*04ed*/ 	.byte	0x74, 0x65, 0x3a, 0x3a, 0x43, 0x3c, 0x30, 0x3e, 0x3e, 0x3e, 0x3e, 0x5d, 0x00
.L_2:


//--------------------- .nv.shared._ZN7cutlass13device_kernelINS_4gemm6kernel13GemmUniversalIN4cute5tupleIJiiiiEEENS1_10collective13CollectiveMmaINS1_35MainloopSm100TmaUmmaWarpSpecializedILi27ELi2ELi4ENS5_IJNS4_1CILi1EEESB_SB_EEEEENS5_IJNSA_ILi64EEESE_SE_EEENS_12float_e5m2_tENS5_IJlSB_lEEESG_NS5_IJSB_llEEENS4_8TiledMMAINS4_8MMA_AtomIJNS4_10MMA_TraitsINS4_19SM100_MMA_F8F6F4_SSEJSG_SG_fSE_SE_NS4_17integral_constantINS4_4UMMA5MajorELSP_0EEENSN_ISP_LSP_1EEENSN_INSO_7ScaleInELSS_0EEEST_EEEEEENS4_6LayoutISC_NS5_IJNSA_ILi0EEESX_SX_EEEEENS5_IJNS4_10UnderscoreES10_S10_EEEEENS4_13SM90_TMA_LOADENS4_14ComposedLayoutINS4_7SwizzleILi2ELi4ELi3EEENS4_18smem_ptr_flag_bitsILi8EEENSW_INS5_IJNSA_ILi8EEESE_EEENS5_IJSE_SB_EEEEEEEvNS4_8identityES13_NS14_IS16_S18_NSW_INS5_IJSE_S19_EEENS5_IJSB_SE_EEEEEEEvS1E_EENS_8epilogue10collective18CollectiveEpilogueINS1K_23Sm100TmaWarpSpecializedILi1ELi1ELi32ELb0ELb0EEEJSF_NS5_IJNSW_ISE_SB_EES1P_EEESG_SH_SG_SH_NS1K_6fusion15FusionCallbacksIS1O_NS1R_17LinearCombinationISG_fSG_fLNS_15FloatRoundStyleE2EEESF_S1Q_JEEENS4_5SM1004TMEM4LOAD26SM100_TMEM_LOAD_16dp32b32xES13_S1D_NS4_39AutoVectorizingCopyWithAssumedAlignmentILi128EEENS4_14SM90_TMA_STOREES1D_S22_S22_EEEvvEEEEvNT_6ParamsE --------------------------
	.section	.nv.shared._ZN7cutlass13device_kernelINS_4gemm6kernel13GemmUniversalIN4cute5tupleIJiiiiEEENS1_10collective13CollectiveMmaINS1_35MainloopSm100TmaUmmaWarpSpecializedILi27ELi2ELi4ENS5_IJNS4_1CILi1EEESB_SB_EEEEENS5_IJNSA_ILi64EEESE_SE_EEENS_12float_e5m2_tENS5_IJlSB_lEEESG_NS5_IJSB_llEEENS4_8TiledMMAINS4_8MMA_AtomIJNS4_10MMA_TraitsINS4_19SM100_MMA_F8F6F4_SSEJSG_SG_fSE_SE_NS4_17integral_constantINS4_4UMMA5MajorELSP_0EEENSN_ISP_LSP_1EEENSN_INSO_7ScaleInELSS_0EEEST_EEEEEENS4_6LayoutISC_NS5_IJNSA_ILi0EEESX_SX_EEEEENS5_IJNS4_10UnderscoreES10_S10_EEEEENS4_13SM90_TMA_LOADENS4_14ComposedLayoutINS4_7SwizzleILi2ELi4ELi3EEENS4_18smem_ptr_flag_bitsILi8EEENSW_INS5_IJNSA_ILi8EEESE_EEENS5_IJSE_SB_EEEEEEEvNS4_8identityES13_NS14_IS16_S18_NSW_INS5_IJSE_S19_EEENS5_IJSB_SE_EEEEEEEvS1E_EENS_8epilogue10collective18CollectiveEpilogueINS1K_23Sm100TmaWarpSpecializedILi1ELi1ELi32ELb0ELb0EEEJSF_NS5_IJNSW_ISE_SB_EES1P_EEESG_SH_SG_SH_NS1K_6fusion15FusionCallbacksIS1O_NS1R_17LinearCombinationISG_fSG_fLNS_15FloatRoundStyleE2EEESF_S1Q_JEEENS4_5SM1004TMEM4LOAD26SM100_TMEM_LOAD_16dp32b32xES13_S1D_NS4_39AutoVectorizingCopyWithAssumedAlignmentILi128EEENS4_14SM90_TMA_STOREES1D_S22_S22_EEEvvEEEEvNT_6ParamsE,"aw",@nobits
	.sectionflags	@""
	.align	16
	.zero		1024


//--------------------- .nv.shared.reserved.0     --------------------------
	.section	.nv.shared.reserved.0,"aw",@nobits
	.weak		__nv_reservedSMEM_offset_0_alias
	.size		__nv_reservedSMEM_offset_0_alias, 0, 64
	.other		__nv_reservedSMEM_offset_0_alias,@"STO_CUDA_RESERVED_SHARED STV_DEFAULT"
__nv_reservedSMEM_offset_0_alias:
	.zero		0
.nv.shared.reserved.0:
	.zero		64
	.weak		__nv_reservedSMEM_tcgen05_partition
	.type		__nv_reservedSMEM_tcgen05_partition,@object
	.size		__nv_reservedSMEM_tcgen05_partition,(.L_0 - __nv_reservedSMEM_tcgen05_partition)
__nv_reservedSMEM_tcgen05_partition:
	.zero		32
.L_0:


//--------------------- .nv.global                --------------------------
	.section	.nv.global,"aw",@nobits
.nv.global:
	.type		_ZN40_INTERNAL_9592bdfd_4_k_cu_753a4f62_299224cute1_E,@object
	.size		_ZN40_INTERNAL_9592bdfd_4_k_cu_753a4f62_299224cute1_E,(_ZN40_INTERNAL_9592bdfd_4_k_cu_753a4f62_299224cuda3std3__45__cpo6cbeginE - _ZN40_INTERNAL_9592bdfd_4_k_cu_753a4f62_299224cute1_E)
_ZN40_INTERNAL_9592bdfd_4_k_cu_753a4f62_299224cute1_E:
	.zero		1
	.type		_ZN40_INTERNAL_9592bdfd_4_k_cu_753a4f62_299224cuda3std3__45__cpo6cbeginE,@object
	.size		_ZN40_INTERNAL_9592bdfd_4_k_cu_753a4f62_299224cuda3std3__45__cpo6cbeginE,(_ZN40_INTERNAL_9592bdfd_4_k_cu_753a4f62_299224cuda3std3__48in_placeE - _ZN40_INTERNAL_9592bdfd_4_k_cu_753a4f62_299224cuda3std3__45__cpo6cbeginE)
_ZN40_INTERNAL_9592bdfd_4_k_cu_753a4f62_299224cuda3std3__45__cpo6cbeginE:
	.zero		1
	.type		_ZN40_INTERNAL_9592bdfd_4_k_cu_753a4f62_299224cuda3std3__48in_placeE,@object
	.size		_ZN40_INTERNAL_9592bdfd_4_k_cu_753a4f62_299224cuda3std3__48in_placeE,(_ZN40_INTERNAL_9592bdfd_4_k_cu_753a4f62_299224cuda3std6ranges3__45__cpo9iter_moveE - _ZN40_INTERNAL_9592bdfd_4_k_cu_753a4f62_299224cuda3std3__48in_placeE)
_ZN40_INTERNAL_9592bdfd_4_k_cu_753a4f62_299224cuda3std3__48in_placeE:
	.zero		1
	.type		_ZN40_INTERNAL_9592bdfd_4_k_cu_753a4f62_299224cuda3std6ranges3__45__cpo9iter_moveE,@object
	.size		_ZN40_INTERNAL_9592bdfd_4_k_cu_753a4f62_299224cuda3std6ranges3__45__cpo9iter_moveE,(_ZN40_INTERNAL_9592bdfd_4_k_cu_753a4f62_299224cuda3std3__45__cpo5beginE - _ZN40_INTERNAL_9592bdfd_4_k_cu_753a4f62_299224cuda3std6ranges3__45__cpo9iter_moveE)
_ZN40_INTERNAL_9592bdfd_4_k_cu_753a4f62_299224cuda3std6ranges3__45__cpo9iter_moveE:
	.zero		1
	.type		_ZN40_INTERNAL_9592bdfd_4_k_cu_753a4f62_299224cuda3std3__45__cpo5beginE,@object
	.size		_ZN40_INTERNAL_9592bdfd_4_k_cu_753a4f62_299224cuda3std3__45__cpo5beginE,(_ZN40_INTERNAL_9592bdfd_4_k_cu_753a4f62_299224cuda3std3__442_GLOBAL__N__9592bdfd_4_k_cu_753a4f62_299226ignoreE - _ZN40_INTERNAL_9592bdfd_4_k_cu_753a4f62_299224cuda3std3__45__cpo5beginE)
_ZN40_INTERNAL_9592bdfd_4_k_cu_753a4f62_299224cuda3std3__45__cpo5beginE:
	.zero		1
	.type		_ZN40_INTERNAL_9592bdfd_4_k_cu_753a4f62_299224cuda3std3__442_GLOBAL__N__9592bdfd_4_k_cu_753a4f62_299226ignoreE,@object
	.size		_ZN40_INTERNAL_9592bdfd_4_k_cu_753a4f62_299224cuda3std3__442_GLOBAL__N__9592bdfd_4_k_cu_753a4f62_299226ignoreE,(_ZN40_INTERNAL_9592bdfd_4_k_cu_753a4f62_299224cute7productE - _ZN40_INTERNAL_9592bdfd_4_k_cu_753a4f62_299224cuda3std3__442_GLOBAL__N__9592bdfd_4_k_cu_753a4f62_299226ignoreE)
_ZN40_INTERNAL_9592bdfd_4_k_cu_753a4f62_299224cuda3std3__442_GLOBAL__N__9592bdfd_4_k_cu_753a4f62_299226ignoreE:
	.zero		1
	.type		_ZN40_INTERNAL_9592bdfd_4_k_cu_753a4f62_299224cute7productE,@object
	.size		_ZN40_INTERNAL_9592bdfd_4_k_cu_753a4f62_299224cute7productE,(_ZN40_INTERNAL_9592bdfd_4_k_cu_753a4f62_299224cuda3std3__45__cpo3endE - _ZN40_INTERNAL_9592bdfd_4_k_cu_753a4f62_299224cute7productE)
_ZN40_INTERNAL_9592bdfd_4_k_cu_753a4f62_299224cute7productE:
	.zero		1
	.type		_ZN40_INTERNAL_9592bdfd_4_k_cu_753a4f62_299224cuda3std3__45__cpo3endE,@object
	.size		_ZN40_INTERNAL_9592bdfd_4_k_cu_753a4f62_299224cuda3std3__45__cpo3endE,(_ZN40_INTERNAL_9592bdfd_4_k_cu_753a4f62_299224cuda3std3__419piecewise_constructE - _ZN40_INTERNAL_9592bdfd_4_k_cu_753a4f62_299224cuda3std3__45__cpo3endE)
_ZN40_INTERNAL_9592bdfd_4_k_cu_753a4f62_299224cuda3std3__45__cpo3endE:
	.zero		1
	.type		_ZN40_INTERNAL_9592bdfd_4_k_cu_753a4f62_299224cuda3std3__419piecewise_constructE,@object
	.size		_ZN40_INTERNAL_9592bdfd_4_k_cu_753a4f62_299224cuda3std3__419piecewise_constructE,(_ZN40_INTERNAL_9592bdfd_4_k_cu_753a4f62_299224cuda3std3__45__cpo4cendE - _ZN40_INTERNAL_9592bdfd_4_k_cu_753a4f62_299224cuda3std3__419piecewise_constructE)
_ZN40_INTERNAL_9592bdfd_4_k_cu_753a4f62_299224cuda3std3__419piecewise_constructE:
	.zero		1
	.type		_ZN40_INTERNAL_9592bdfd_4_k_cu_753a4f62_299224cuda3std3__45__cpo4cendE,@object
	.size		_ZN40_INTERNAL_9592bdfd_4_k_cu_753a4f62_299224cuda3std3__45__cpo4cendE,(_ZN40_INTERNAL_9592bdfd_4_k_cu_753a4f62_299224cuda3std6ranges3__45__cpo4swapE - _ZN40_INTERNAL_9592bdfd_4_k_cu_753a4f62_299224cuda3std3__45__cpo4cendE)
_ZN40_INTERNAL_9592bdfd_4_k_cu_753a4f62_299224cuda3std3__45__cpo4cendE:
	.zero		1
	.type		_ZN40_INTERNAL_9592bdfd_4_k_cu_753a4f62_299224cuda3std6ranges3__45__cpo4swapE,@object
	.size		_ZN40_INTERNAL_9592bdfd_4_k_cu_753a4f62_299224cuda3std6ranges3__45__cpo4swapE,(.L_10 - _ZN40_INTERNAL_9592bdfd_4_k_cu_753a4f62_299224cuda3std6ranges3__45__cpo4swapE)
_ZN40_INTERNAL_9592bdfd_4_k_cu_753a4f62_299224cuda3std6ranges3__45__cpo4swapE:
	.zero		1
.L_10:


//--------------------- .nv.constant0._ZN7cutlass13device_kernelINS_4gemm6kernel13GemmUniversalIN4cute5tupleIJiiiiEEENS1_10collective13CollectiveMmaINS1_35MainloopSm100TmaUmmaWarpSpecializedILi27ELi2ELi4ENS5_IJNS4_1CILi1EEESB_SB_EEEEENS5_IJNSA_ILi64EEESE_SE_EEENS_12float_e5m2_tENS5_IJlSB_lEEESG_NS5_IJSB_llEEENS4_8TiledMMAINS4_8MMA_AtomIJNS4_10MMA_TraitsINS4_19SM100_MMA_F8F6F4_SSEJSG_SG_fSE_SE_NS4_17integral_constantINS4_4UMMA5MajorELSP_0EEENSN_ISP_LSP_1EEENSN_INSO_7ScaleInELSS_0EEEST_EEEEEENS4_6LayoutISC_NS5_IJNSA_ILi0EEESX_SX_EEEEENS5_IJNS4_10UnderscoreES10_S10_EEEEENS4_13SM90_TMA_LOADENS4_14ComposedLayoutINS4_7SwizzleILi2ELi4ELi3EEENS4_18smem_ptr_flag_bitsILi8EEENSW_INS5_IJNSA_ILi8EEESE_EEENS5_IJSE_SB_EEEEEEEvNS4_8identityES13_NS14_IS16_S18_NSW_INS5_IJSE_S19_EEENS5_IJSB_SE_EEEEEEEvS1E_EENS_8epilogue10collective18CollectiveEpilogueINS1K_23Sm100TmaWarpSpecializedILi1ELi1ELi32ELb0ELb0EEEJSF_NS5_IJNSW_ISE_SB_EES1P_EEESG_SH_SG_SH_NS1K_6fusion15FusionCallbacksIS1O_NS1R_17LinearCombinationISG_fSG_fLNS_15FloatRoundStyleE2EEESF_S1Q_JEEENS4_5SM1004TMEM4LOAD26SM100_TMEM_LOAD_16dp32b32xES13_S1D_NS4_39AutoVectorizingCopyWithAssumedAlignmentILi128EEENS4_14SM90_TMA_STOREES1D_S22_S22_EEEvvEEEEvNT_6ParamsE --------------------------
	.section	.nv.constant0._ZN7cutlass13device_kernelINS_4gemm6kernel13GemmUniversalIN4cute5tupleIJiiiiEEENS1_10collective13CollectiveMmaINS1_35MainloopSm100TmaUmmaWarpSpecializedILi27ELi2ELi4ENS5_IJNS4_1CILi1EEESB_SB_EEEEENS5_IJNSA_ILi64EEESE_SE_EEENS_12float_e5m2_tENS5_IJlSB_lEEESG_NS5_IJSB_llEEENS4_8TiledMMAINS4_8MMA_AtomIJNS4_10MMA_TraitsINS4_19SM100_MMA_F8F6F4_SSEJSG_SG_fSE_SE_NS4_17integral_constantINS4_4UMMA5MajorELSP_0EEENSN_ISP_LSP_1EEENSN_INSO_7ScaleInELSS_0EEEST_EEEEEENS4_6LayoutISC_NS5_IJNSA_ILi0EEESX_SX_EEEEENS5_IJNS4_10UnderscoreES10_S10_EEEEENS4_13SM90_TMA_LOADENS4_14ComposedLayoutINS4_7SwizzleILi2ELi4ELi3EEENS4_18smem_ptr_flag_bitsILi8EEENSW_INS5_IJNSA_ILi8EEESE_EEENS5_IJSE_SB_EEEEEEEvNS4_8identityES13_NS14_IS16_S18_NSW_INS5_IJSE_S19_EEENS5_IJSB_SE_EEEEEEEvS1E_EENS_8epilogue10collective18CollectiveEpilogueINS1K_23Sm100TmaWarpSpecializedILi1ELi1ELi32ELb0ELb0EEEJSF_NS5_IJNSW_ISE_SB_EES1P_EEESG_SH_SG_SH_NS1K_6fusion15FusionCallbacksIS1O_NS1R_17LinearCombinationISG_fSG_fLNS_15FloatRoundStyleE2EEESF_S1Q_JEEENS4_5SM1004TMEM4LOAD26SM100_TMEM_LOAD_16dp32b32xES13_S1D_NS4_39AutoVectorizingCopyWithAssumedAlignmentILi128EEENS4_14SM90_TMA_STOREES1D_S22_S22_EEEvvEEEEvNT_6ParamsE,"a",@progbits
	.sectionflags	@""
	.align	4
.nv.constant0._ZN7cutlass13device_kernelINS_4gemm6kernel13GemmUniversalIN4cute5tupleIJiiiiEEENS1_10collective13CollectiveMmaINS1_35MainloopSm100TmaUmmaWarpSpecializedILi27ELi2ELi4ENS5_IJNS4_1CILi1EEESB_SB_EEEEENS5_IJNSA_ILi64EEESE_SE_EEENS_12float_e5m2_tENS5_IJlSB_lEEESG_NS5_IJSB_llEEENS4_8TiledMMAINS4_8MMA_AtomIJNS4_10MMA_TraitsINS4_19SM100_MMA_F8F6F4_SSEJSG_SG_fSE_SE_NS4_17integral_constantINS4_4UMMA5MajorELSP_0EEENSN_ISP_LSP_1EEENSN_INSO_7ScaleInELSS_0EEEST_EEEEEENS4_6LayoutISC_NS5_IJNSA_ILi0EEESX_SX_EEEEENS5_IJNS4_10UnderscoreES10_S10_EEEEENS4_13SM90_TMA_LOADENS4_14ComposedLayoutINS4_7SwizzleILi2ELi4ELi3EEENS4_18smem_ptr_flag_bitsILi8EEENSW_INS5_IJNSA_ILi8EEESE_EEENS5_IJSE_SB_EEEEEEEvNS4_8identityES13_NS14_IS16_S18_NSW_INS5_IJSE_S19_EEENS5_IJSB_SE_EEEEEEEvS1E_EENS_8epilogue10collective18CollectiveEpilogueINS1K_23Sm100TmaWarpSpecializedILi1ELi1ELi32ELb0ELb0EEEJSF_NS5_IJNSW_ISE_SB_EES1P_EEESG_SH_SG_SH_NS1K_6fusion15FusionCallbacksIS1O_NS1R_17LinearCombinationISG_fSG_fLNS_15FloatRoundStyleE2EEESF_S1Q_JEEENS4_5SM1004TMEM4LOAD26SM100_TMEM_LOAD_16dp32b32xES13_S1D_NS4_39AutoVectorizingCopyWithAssumedAlignmentILi128EEENS4_14SM90_TMA_STOREES1D_S22_S22_EEEvvEEEEvNT_6ParamsE:
	.zero		2944


//--------------------- SYMBOLS --------------------------

	.type		.nv.reservedSmem.offset0,@object
	.size		.nv.reservedSmem.offset0,0x4
	.type		.nv.reservedSmem.cap,@object
	.size		.nv.reservedSmem.cap,0x4
	.type		__assertfail,@function
